// auto-generated by cutlass_sweep.gemm — config: {"arch": "sm_90", "cluster_m": 4, "cluster_n": 1, "dtype": "fp32", "dtype_b": "fp32", "layout": "nt", "stages": 0, "tile_k": 64, "tile_m": 128, "tile_n": 128}
#include "cutlass/cutlass.h"
#include "cutlass/gemm/collective/collective_builder.hpp"
#include "cutlass/gemm/device/gemm_universal_adapter.h"
#include "cutlass/gemm/kernel/gemm_universal.hpp"
#include "cutlass/epilogue/collective/collective_builder.hpp"

using ElemA = float;
using ElemB = float;
using ElemCD = float;
using Acc  = float;
using TileShape    = cute::Shape<cute::_128, cute::_128, cute::_64>;
using ClusterShape = cute::Shape<cute::_4, cute::_1, cute::_1>;

using CollectiveEpilogue = typename cutlass::epilogue::collective::CollectiveBuilder<
    cutlass::arch::Sm90, cutlass::arch::OpClassTensorOp,
    TileShape, ClusterShape,
    cutlass::epilogue::collective::EpilogueTileAuto,
    Acc, Acc,
    ElemCD, cutlass::layout::RowMajor, 128 / cutlass::sizeof_bits<ElemCD>::value,
    ElemCD, cutlass::layout::RowMajor, 128 / cutlass::sizeof_bits<ElemCD>::value,
    cutlass::epilogue::collective::EpilogueScheduleAuto
  >::CollectiveOp;

using CollectiveMainloop = typename cutlass::gemm::collective::CollectiveBuilder<
    cutlass::arch::Sm90, cutlass::arch::OpClassTensorOp,
    ElemA, cutlass::layout::RowMajor, 128 / cutlass::sizeof_bits<ElemA>::value,
    ElemB, cutlass::layout::ColumnMajor, 128 / cutlass::sizeof_bits<ElemB>::value,
    Acc,
    TileShape, ClusterShape,
    cutlass::gemm::collective::StageCountAutoCarveout<static_cast<int>(sizeof(typename CollectiveEpilogue::SharedStorage))>,
    cutlass::gemm::collective::KernelScheduleAuto
  >::CollectiveOp;

using GemmKernel = cutlass::gemm::kernel::GemmUniversal<
    cute::Shape<int,int,int,int>,
    CollectiveMainloop,
    CollectiveEpilogue
>;
using Gemm = cutlass::gemm::device::GemmUniversalAdapter<GemmKernel>;

// Force the device kernel symbol into the cubin without needing a host main.
auto* _anchor = &cutlass::device_kernel<GemmKernel>;


// ===== COMPILED SASS (sm_90a) =====

	.target	sm_90a

	.elftype	@"ET_EXEC"


//--------------------- .note.nv.tkinfo           --------------------------
	.section	.note.nv.tkinfo,"",@"SHT_NOTE"
	.sectionflags	@"SHF_NOTE_NV_TKINFO"
	.tkinfo
        /*0018*/ 	.word	0x00000002
        /*0030*/ 	.string	""
        /*0030*/ 	.string	"ptxas"
        /*0030*/ 	.string	"Cuda compilation tools, release 13.0, V13.0.88"
        /*0030*/ 	.string	"Build cuda_13.0.r13.0/compiler.36424714_0"
        /*0030*/ 	.string	"-arch sm_90a -m 64 "



//--------------------- .note.nv.cuinfo           --------------------------
	.section	.note.nv.cuinfo,"",@"SHT_NOTE"
	.sectionflags	@"SHF_NOTE_NV_CUINFO"
        /*0018*/ 	.short	0x0002
        /*001a*/ 	.short	0x005a
        /*001c*/ 	.short	0x0082
	.zero		2


//--------------------- .nv.info                  --------------------------
	.section	.nv.info,"",@"SHT_CUDA_INFO"
	.align	4


	//----- nvinfo : EIATTR_REGCOUNT
	.align		4
        /*0000*/ 	.byte	0x04, 0x2f
        /*0002*/ 	.short	(.L_15 - .L_14)
	.align		4
.L_14:
        /*0004*/ 	.word	index@(_ZN7cutlass13device_kernelINS_4gemm6kernel13GemmUniversalIN4cute5tupleIJiiiiEEENS1_10collective13CollectiveMmaINS1_34MainloopSm90TmaGmmaWarpSpecializedILi3ENS5_IJNS4_1CILi4EEENSA_ILi1EEESC_EEENS1_35KernelTmaWarpSpecializedCooperativeEEENS5_IJNSA_ILi128EEESG_NSA_ILi64EEEEEEfNS5_IJlSC_lEEEfSJ_NS4_8TiledMMAINS4_8MMA_AtomIJNS4_4SM904GMMA30MMA_64x128x8_F32TF32TF32_SS_TNILNSN_7ScaleInE1ELSP_1EEEEEENS4_6LayoutINS5_IJNSA_ILi2EEESC_SC_EEENS5_IJSC_NSA_ILi0EEESV_EEEEENS5_IJNS4_10UnderscoreESY_SY_EEEEENS4_13SM90_TMA_LOADENS4_14ComposedLayoutINS4_7SwizzleILi3ELi4ELi3EEENS4_18smem_ptr_flag_bitsILi32EEENSS_INS5_IJNSA_ILi8EEENSA_ILi32EEEEEENS5_IJS18_SC_EEEEEEEvNS4_8identityENS4_23SM90_TMA_LOAD_MULTICASTES1C_vS1D_EENS_8epilogue10collective6detail29Sm90TmaWarpSpecializedAdapterINS1H_15DefaultEpilogueIfSJ_SJ_NS1G_6thread17LinearCombinationIfLi1EffLNS1L_9ScaleType4KindE0ELNS_15FloatRoundStyleE2EfEENS1_15EpilogueDefaultEEEEEvvEEEEvNT_6ParamsE)
        /*0008*/ 	.word	0x000000a8


	//----- nvinfo : EIATTR_FRAME_SIZE
	.align		4
.L_15:
        /*000c*/ 	.byte	0x04, 0x11
        /*000e*/ 	.short	(.L_17 - .L_16)
	.align		4
.L_16:
        /*0010*/ 	.word	index@(_ZN7cutlass13device_kernelINS_4gemm6kernel13GemmUniversalIN4cute5tupleIJiiiiEEENS1_10collective13CollectiveMmaINS1_34MainloopSm90TmaGmmaWarpSpecializedILi3ENS5_IJNS4_1CILi4EEENSA_ILi1EEESC_EEENS1_35KernelTmaWarpSpecializedCooperativeEEENS5_IJNSA_ILi128EEESG_NSA_ILi64EEEEEEfNS5_IJlSC_lEEEfSJ_NS4_8TiledMMAINS4_8MMA_AtomIJNS4_4SM904GMMA30MMA_64x128x8_F32TF32TF32_SS_TNILNSN_7ScaleInE1ELSP_1EEEEEENS4_6LayoutINS5_IJNSA_ILi2EEESC_SC_EEENS5_IJSC_NSA_ILi0EEESV_EEEEENS5_IJNS4_10UnderscoreESY_SY_EEEEENS4_13SM90_TMA_LOADENS4_14ComposedLayoutINS4_7SwizzleILi3ELi4ELi3EEENS4_18smem_ptr_flag_bitsILi32EEENSS_INS5_IJNSA_ILi8EEENSA_ILi32EEEEEENS5_IJS18_SC_EEEEEEEvNS4_8identityENS4_23SM90_TMA_LOAD_MULTICASTES1C_vS1D_EENS_8epilogue10collective6detail29Sm90TmaWarpSpecializedAdapterINS1H_15DefaultEpilogueIfSJ_SJ_NS1G_6thread17LinearCombinationIfLi1EffLNS1L_9ScaleType4KindE0ELNS_15FloatRoundStyleE2EfEENS1_15EpilogueDefaultEEEEEvvEEEEvNT_6ParamsE)
        /*0014*/ 	.word	0x00000000


	//----- nvinfo : EIATTR_MIN_STACK_SIZE
	.align		4
.L_17:
        /*0018*/ 	.byte	0x04, 0x12
        /*001a*/ 	.short	(.L_19 - .L_18)
	.align		4
.L_18:
        /*001c*/ 	.word	index@(_ZN7cutlass13device_kernelINS_4gemm6kernel13GemmUniversalIN4cute5tupleIJiiiiEEENS1_10collective13CollectiveMmaINS1_34MainloopSm90TmaGmmaWarpSpecializedILi3ENS5_IJNS4_1CILi4EEENSA_ILi1EEESC_EEENS1_35KernelTmaWarpSpecializedCooperativeEEENS5_IJNSA_ILi128EEESG_NSA_ILi64EEEEEEfNS5_IJlSC_lEEEfSJ_NS4_8TiledMMAINS4_8MMA_AtomIJNS4_4SM904GMMA30MMA_64x128x8_F32TF32TF32_SS_TNILNSN_7ScaleInE1ELSP_1EEEEEENS4_6LayoutINS5_IJNSA_ILi2EEESC_SC_EEENS5_IJSC_NSA_ILi0EEESV_EEEEENS5_IJNS4_10UnderscoreESY_SY_EEEEENS4_13SM90_TMA_LOADENS4_14ComposedLayoutINS4_7SwizzleILi3ELi4ELi3EEENS4_18smem_ptr_flag_bitsILi32EEENSS_INS5_IJNSA_ILi8EEENSA_ILi32EEEEEENS5_IJS18_SC_EEEEEEEvNS4_8identityENS4_23SM90_TMA_LOAD_MULTICASTES1C_vS1D_EENS_8epilogue10collective6detail29Sm90TmaWarpSpecializedAdapterINS1H_15DefaultEpilogueIfSJ_SJ_NS1G_6thread17LinearCombinationIfLi1EffLNS1L_9ScaleType4KindE0ELNS_15FloatRoundStyleE2EfEENS1_15EpilogueDefaultEEEEEvvEEEEvNT_6ParamsE)
        /*0020*/ 	.word	0x00000000
.L_19:


//--------------------- .nv.compat                --------------------------
	.section	.nv.compat,"",@"SHT_CUDA_COMPAT_INFO"
	.align	4
        /*0000*/ 	.byte	0x02, 0x09, 0x01, 0x00, 0x02, 0x02, 0x04, 0x00, 0x02, 0x05, 0x05, 0x00, 0x03, 0x07, 0x01, 0x01
        /*0010*/ 	.byte	0x02, 0x03, 0x01, 0x00, 0x02, 0x06, 0x01, 0x00, 0x04, 0x0b, 0x08, 0x00, 0x00, 0x00, 0x00, 0x00
        /*0020*/ 	.byte	0x00, 0x00, 0x00, 0x00


//--------------------- .nv.info._ZN7cutlass13device_kernelINS_4gemm6kernel13GemmUniversalIN4cute5tupleIJiiiiEEENS1_10collective13CollectiveMmaINS1_34MainloopSm90TmaGmmaWarpSpecializedILi3ENS5_IJNS4_1CILi4EEENSA_ILi1EEESC_EEENS1_35KernelTmaWarpSpecializedCooperativeEEENS5_IJNSA_ILi128EEESG_NSA_ILi64EEEEEEfNS5_IJlSC_lEEEfSJ_NS4_8TiledMMAINS4_8MMA_AtomIJNS4_4SM904GMMA30MMA_64x128x8_F32TF32TF32_SS_TNILNSN_7ScaleInE1ELSP_1EEEEEENS4_6LayoutINS5_IJNSA_ILi2EEESC_SC_EEENS5_IJSC_NSA_ILi0EEESV_EEEEENS5_IJNS4_10UnderscoreESY_SY_EEEEENS4_13SM90_TMA_LOADENS4_14ComposedLayoutINS4_7SwizzleILi3ELi4ELi3EEENS4_18smem_ptr_flag_bitsILi32EEENSS_INS5_IJNSA_ILi8EEENSA_ILi32EEEEEENS5_IJS18_SC_EEEEEEEvNS4_8identityENS4_23SM90_TMA_LOAD_MULTICASTES1C_vS1D_EENS_8epilogue10collective6detail29Sm90TmaWarpSpecializedAdapterINS1H_15DefaultEpilogueIfSJ_SJ_NS1G_6thread17LinearCombinationIfLi1EffLNS1L_9ScaleType4KindE0ELNS_15FloatRoundStyleE2EfEENS1_15EpilogueDefaultEEEEEvvEEEEvNT_6ParamsE --------------------------
	.section	.nv.info._ZN7cutlass13device_kernelINS_4gemm6kernel13GemmUniversalIN4cute5tupleIJiiiiEEENS1_10collective13CollectiveMmaINS1_34MainloopSm90TmaGmmaWarpSpecializedILi3ENS5_IJNS4_1CILi4EEENSA_ILi1EEESC_EEENS1_35KernelTmaWarpSpecializedCooperativeEEENS5_IJNSA_ILi128EEESG_NSA_ILi64EEEEEEfNS5_IJlSC_lEEEfSJ_NS4_8TiledMMAINS4_8MMA_AtomIJNS4_4SM904GMMA30MMA_64x128x8_F32TF32TF32_SS_TNILNSN_7ScaleInE1ELSP_1EEEEEENS4_6LayoutINS5_IJNSA_ILi2EEESC_SC_EEENS5_IJSC_NSA_ILi0EEESV_EEEEENS5_IJNS4_10UnderscoreESY_SY_EEEEENS4_13SM90_TMA_LOADENS4_14ComposedLayoutINS4_7SwizzleILi3ELi4ELi3EEENS4_18smem_ptr_flag_bitsILi32EEENSS_INS5_IJNSA_ILi8EEENSA_ILi32EEEEEENS5_IJS18_SC_EEEEEEEvNS4_8identityENS4_23SM90_TMA_LOAD_MULTICASTES1C_vS1D_EENS_8epilogue10collective6detail29Sm90TmaWarpSpecializedAdapterINS1H_15DefaultEpilogueIfSJ_SJ_NS1G_6thread17LinearCombinationIfLi1EffLNS1L_9ScaleType4KindE0ELNS_15FloatRoundStyleE2EfEENS1_15EpilogueDefaultEEEEEvvEEEEvNT_6ParamsE,"",@"SHT_CUDA_INFO"
	.sectionflags	@""
	.align	4


	//----- nvinfo : EIATTR_CUDA_API_VERSION
	.align		4
        /*0000*/ 	.byte	0x04, 0x37
        /*0002*/ 	.short	(.L_21 - .L_20)
.L_20:
        /*0004*/ 	.word	0x00000082


	//----- nvinfo : EIATTR_KPARAM_INFO
	.align		4
.L_21:
        /*0008*/ 	.byte	0x04, 0x17
        /*000a*/ 	.short	(.L_23 - .L_22)
.L_22:
        /*000c*/ 	.word	0x00000000
        /*0010*/ 	.short	0x0000
        /*0012*/ 	.short	0x0070
        /*0014*/ 	.byte	0x00, 0xf0, 0x01, 0x10


	//----- nvinfo : EIATTR_SPARSE_MMA_MASK
	.align		4
.L_23:
        /*0018*/ 	.byte	0x03, 0x50
        /*001a*/ 	.short	0x0000


	//----- nvinfo : EIATTR_MAXREG_COUNT
	.align		4
        /*001c*/ 	.byte	0x03, 0x1b
        /*001e*/ 	.short	0x00a8


	//----- nvinfo : EIATTR_NUM_BARRIERS
	.align		4
        /*0020*/ 	.byte	0x02, 0x4c
        /*0022*/ 	.byte	0x01
	.zero		1


	//----- nvinfo : EIATTR_EXTERNS
	.align		4
        /*0024*/ 	.byte	0x04, 0x0f
        /*0026*/ 	.short	(.L_25 - .L_24)


	//   ....[0]....
	.align		4
.L_24:
        /*0028*/ 	.word	index@(__assertfail)


	//----- nvinfo : EIATTR_MERCURY_ISA_VERSION
	.align		4
.L_25:
        /*002c*/ 	.byte	0x03, 0x5f
        /*002e*/ 	.short	0x0101


	//----- nvinfo : EIATTR_INT_WARP_WIDE_INSTR_OFFSETS
	.align		4
        /*0030*/ 	.byte	0x04, 0x31
        /*0032*/ 	.short	(.L_27 - .L_26)


	//   ....[0]....
.L_26:
        /*0034*/ 	.word	0x000004c0


	//   ....[1]....
        /*0038*/ 	.word	0x000004e0


	//   ....[2]....
        /*003c*/ 	.word	0x00000690


	//   ....[3]....
        /*0040*/ 	.word	0x00002280


	//----- nvinfo : EIATTR_COOP_GROUP_MASK_REGIDS
	.align		4
.L_27:
        /*0044*/ 	.byte	0x04, 0x29
        /*0046*/ 	.short	(.L_29 - .L_28)


	//   ....[0]....
.L_28:
        /*0048*/ 	.word	0xffffffff


	//   ....[1]....
        /*004c*/ 	.word	0xffffffff


	//   ....[2]....
        /*0050*/ 	.word	0xffffffff


	//   ....[3]....
        /*0054*/ 	.word	0xffffffff


	//   ....[4]....
        /*0058*/ 	.word	0xffffffff


	//   ....[5]....
        /*005c*/ 	.word	0xffffffff


	//----- nvinfo : EIATTR_COOP_GROUP_INSTR_OFFSETS
	.align		4
.L_29:
        /*0060*/ 	.byte	0x04, 0x28
        /*0062*/ 	.short	(.L_31 - .L_30)


	//   ....[0]....
.L_30:
        /*0064*/ 	.word	0x00000060


	//   ....[1]....
        /*0068*/ 	.word	0x00000070


	//   ....[2]....
        /*006c*/ 	.word	0x00000130


	//   ....[3]....
        /*0070*/ 	.word	0x000002e0


	//   ....[4]....
        /*0074*/ 	.word	0x00000800


	//   ....[5]....
        /*0078*/ 	.word	0x00001480


	//----- nvinfo : EIATTR_REG_RECONFIG
	.align		4
.L_31:
        /*007c*/ 	.byte	0x01, 0x54
	.zero		2


	//----- nvinfo : EIATTR_SYSCALL_OFFSETS
	.align		4
        /*0080*/ 	.byte	0x04, 0x46
        /*0082*/ 	.short	(.L_33 - .L_32)


	//   ....[0]....
.L_32:
        /*0084*/ 	.word	0x00001670


	//----- nvinfo : EIATTR_MBARRIER_INSTR_OFFSETS
	.align		4
.L_33:
        /*0088*/ 	.byte	0x04, 0x39
        /*008a*/ 	.short	(.L_35 - .L_34)


	//   ....[0]....
.L_34:
        /*008c*/ 	.word	0x00000250
        /*0090*/ 	.word	0x000000ff
        /*0094*/ 	.word	0x00000000
        /*0098*/ 	.short	0x0100
        /*009a*/ 	.byte	0x08
	.zero		1


	//   ....[1]....
        /*009c*/ 	.word	0x00000260
        /*00a0*/ 	.word	0x000000ff
        /*00a4*/ 	.word	0x00000018
        /*00a8*/ 	.short	0x0100
        /*00aa*/ 	.byte	0x08
	.zero		1


	//   ....[2]....
        /*00ac*/ 	.word	0x00000270
        /*00b0*/ 	.word	0x000000ff
        /*00b4*/ 	.word	0x00000008
        /*00b8*/ 	.short	0x0100
        /*00ba*/ 	.byte	0x08
	.zero		1


	//   ....[3]....
        /*00bc*/ 	.word	0x00000280
        /*00c0*/ 	.word	0x000000ff
        /*00c4*/ 	.word	0x00000020
        /*00c8*/ 	.short	0x0100
        /*00ca*/ 	.byte	0x08
	.zero		1


	//   ....[4]....
        /*00cc*/ 	.word	0x00000290
        /*00d0*/ 	.word	0x000000ff
        /*00d4*/ 	.word	0x00000010
        /*00d8*/ 	.short	0x0100
        /*00da*/ 	.byte	0x08
	.zero		1


	//   ....[5]....
        /*00dc*/ 	.word	0x000002a0
        /*00e0*/ 	.word	0x000000ff
        /*00e4*/ 	.word	0x00000028
        /*00e8*/ 	.short	0x0100
        /*00ea*/ 	.byte	0x08
	.zero		1


	//   ....[6]....
        /*00ec*/ 	.word	0x00000710
        /*00f0*/ 	.word	0x000000ff
        /*00f4*/ 	.word	0x00000040
        /*00f8*/ 	.short	0x0100
        /*00fa*/ 	.byte	0x06
	.zero		1


	//   ....[7]....
        /*00fc*/ 	.word	0x000007b0
        /*0100*/ 	.word	0x000000ff
        /*0104*/ 	.word	0x00000048
        /*0108*/ 	.short	0x0100
        /*010a*/ 	.byte	0x06
	.zero		1


	//   ....[8]....
        /*010c*/ 	.word	0x00001730
        /*0110*/ 	.word	0x00000003
        /*0114*/ 	.word	0x00000000
        /*0118*/ 	.short	0x010a
        /*011a*/ 	.byte	0x3f
	.zero		1


	//   ....[9]....
        /*011c*/ 	.word	0x00001790
        /*0120*/ 	.word	0x00000003
        /*0124*/ 	.word	0x00000000
        /*0128*/ 	.short	0x010a
        /*012a*/ 	.byte	0x3f
	.zero		1


	//   ....[10]....
        /*012c*/ 	.word	0x00001cd0
        /*0130*/ 	.word	0x00000005
        /*0134*/ 	.word	0x00000000
        /*0138*/ 	.short	0x010a
        /*013a*/ 	.byte	0x3f
	.zero		1


	//   ....[11]....
        /*013c*/ 	.word	0x00001d10
        /*0140*/ 	.word	0x00000005
        /*0144*/ 	.word	0x00000000
        /*0148*/ 	.short	0x010a
        /*014a*/ 	.byte	0x3f
	.zero		1


	//   ....[12]....
        /*014c*/ 	.word	0x00002130
        /*0150*/ 	.word	0x00000004
        /*0154*/ 	.word	0x00000000
        /*0158*/ 	.short	0x0101
        /*015a*/ 	.byte	0x3f
	.zero		1


	//   ....[13]....
        /*015c*/ 	.word	0x00002320
        /*0160*/ 	.word	0x00000000
        /*0164*/ 	.word	0x00000000
        /*0168*/ 	.short	0x0101
        /*016a*/ 	.byte	0x3f
	.zero		1


	//   ....[14]....
        /*016c*/ 	.word	0x000067f0
        /*0170*/ 	.word	0x00000017
        /*0174*/ 	.word	0x00000018
        /*0178*/ 	.short	0x010a
        /*017a*/ 	.byte	0x3f
	.zero		1


	//   ....[15]....
        /*017c*/ 	.word	0x00006c30
        /*0180*/ 	.word	0x00000006
        /*0184*/ 	.word	0x00000048
        /*0188*/ 	.short	0x0101
        /*018a*/ 	.byte	0x3f
	.zero		1


	//   ....[16]....
        /*018c*/ 	.word	0x00007380
        /*0190*/ 	.word	0x00000007
        /*0194*/ 	.word	0x00000000
        /*0198*/ 	.short	0x010a
        /*019a*/ 	.byte	0x3f
	.zero		1


	//   ....[17]....
        /*019c*/ 	.word	0x00007400
        /*01a0*/ 	.word	0x00000004
        /*01a4*/ 	.word	0x00000000
        /*01a8*/ 	.short	0x010a
        /*01aa*/ 	.byte	0x3f
	.zero		1


	//   ....[18]....
        /*01ac*/ 	.word	0x00007490
        /*01b0*/ 	.word	0x00000005
        /*01b4*/ 	.word	0x00000000
        /*01b8*/ 	.short	0x010a
        /*01ba*/ 	.byte	0x3f
	.zero		1


	//   ....[19]....
        /*01bc*/ 	.word	0x000074f0
        /*01c0*/ 	.word	0x00000003
        /*01c4*/ 	.word	0x00000000
        /*01c8*/ 	.short	0x010a
        /*01ca*/ 	.byte	0x3f
	.zero		1


	//   ....[20]....
        /*01cc*/ 	.word	0x00007540
        /*01d0*/ 	.word	0x00000005
        /*01d4*/ 	.word	0x00000000
        /*01d8*/ 	.short	0x010a
        /*01da*/ 	.byte	0x3f
	.zero		1


	//   ....[21]....
        /*01dc*/ 	.word	0x00007610
        /*01e0*/ 	.word	0x00000017
        /*01e4*/ 	.word	0x00000018
        /*01e8*/ 	.short	0x010a
        /*01ea*/ 	.byte	0x3f
	.zero		1


	//   ....[22]....
        /*01ec*/ 	.word	0x000076e0
        /*01f0*/ 	.word	0x00000007
        /*01f4*/ 	.word	0x00000000
        /*01f8*/ 	.short	0x010a
        /*01fa*/ 	.byte	0x3f
	.zero		1


	//   ....[23]....
        /*01fc*/ 	.word	0x00007730
        /*0200*/ 	.word	0x00000004
        /*0204*/ 	.word	0x00000000
        /*0208*/ 	.short	0x010a
        /*020a*/ 	.byte	0x3f
	.zero		1


	//----- nvinfo : EIATTR_NUM_MBARRIERS
	.align		4
.L_35:
        /*020c*/ 	.byte	0x03, 0x38
        /*020e*/ 	.short	0x0008


	//----- nvinfo : EIATTR_EXIT_INSTR_OFFSETS
	.align		4
        /*0210*/ 	.byte	0x04, 0x1c
        /*0212*/ 	.short	(.L_37 - .L_36)


	//   ....[0]....
.L_36:
        /*0214*/ 	.word	0x000009d0


	//   ....[1]....
        /*0218*/ 	.word	0x000011e0


	//   ....[2]....
        /*021c*/ 	.word	0x00005f70


	//   ....[3]....
        /*0220*/ 	.word	0x000064d0


	//   ....[4]....
        /*0224*/ 	.word	0x000074e0


	//----- nvinfo : EIATTR_MAX_THREADS
	.align		4
.L_37:
        /*0228*/ 	.byte	0x04, 0x05
        /*022a*/ 	.short	(.L_39 - .L_38)
.L_38:
        /*022c*/ 	.word	0x00000180
        /*0230*/ 	.word	0x00000001
        /*0234*/ 	.word	0x00000001


	//----- nvinfo : EIATTR_CRS_STACK_SIZE
	.align		4
.L_39:
        /*0238*/ 	.byte	0x04, 0x1e
        /*023a*/ 	.short	(.L_41 - .L_40)
.L_40:
        /*023c*/ 	.word	0x00000000


	//----- nvinfo : EIATTR_CBANK_PARAM_SIZE
	.align		4
.L_41:
        /*0240*/ 	.byte	0x03, 0x19
        /*0242*/ 	.short	0x0470


	//----- nvinfo : EIATTR_PARAM_CBANK
	.align		4
        /*0244*/ 	.byte	0x04, 0x0a
        /*0246*/ 	.short	(.L_43 - .L_42)
	.align		4
.L_42:
        /*0248*/ 	.word	index@(.nv.constant0._ZN7cutlass13device_kernelINS_4gemm6kernel13GemmUniversalIN4cute5tupleIJiiiiEEENS1_10collective13CollectiveMmaINS1_34MainloopSm90TmaGmmaWarpSpecializedILi3ENS5_IJNS4_1CILi4EEENSA_ILi1EEESC_EEENS1_35KernelTmaWarpSpecializedCooperativeEEENS5_IJNSA_ILi128EEESG_NSA_ILi64EEEEEEfNS5_IJlSC_lEEEfSJ_NS4_8TiledMMAINS4_8MMA_AtomIJNS4_4SM904GMMA30MMA_64x128x8_F32TF32TF32_SS_TNILNSN_7ScaleInE1ELSP_1EEEEEENS4_6LayoutINS5_IJNSA_ILi2EEESC_SC_EEENS5_IJSC_NSA_ILi0EEESV_EEEEENS5_IJNS4_10UnderscoreESY_SY_EEEEENS4_13SM90_TMA_LOADENS4_14ComposedLayoutINS4_7SwizzleILi3ELi4ELi3EEENS4_18smem_ptr_flag_bitsILi32EEENSS_INS5_IJNSA_ILi8EEENSA_ILi32EEEEEENS5_IJS18_SC_EEEEEEEvNS4_8identityENS4_23SM90_TMA_LOAD_MULTICASTES1C_vS1D_EENS_8epilogue10collective6detail29Sm90TmaWarpSpecializedAdapterINS1H_15DefaultEpilogueIfSJ_SJ_NS1G_6thread17LinearCombinationIfLi1EffLNS1L_9ScaleType4KindE0ELNS_15FloatRoundStyleE2EfEENS1_15EpilogueDefaultEEEEEvvEEEEvNT_6ParamsE)
        /*024c*/ 	.short	0x0210
        /*024e*/ 	.short	0x0470


	//----- nvinfo : EIATTR_SW_WAR
	.align		4
.L_43:
        /*0250*/ 	.byte	0x04, 0x36
        /*0252*/ 	.short	(.L_45 - .L_44)
.L_44:
        /*0254*/ 	.word	0x00000008
.L_45:


//--------------------- .nv.callgraph             --------------------------
	.section	.nv.callgraph,"",@"SHT_CUDA_CALLGRAPH"
	.align	4
	.sectionentsize	8
	.align		4
        /*0000*/ 	.word	0x00000000
	.align		4
        /*0004*/ 	.word	0xffffffff
	.align		4
        /*0008*/ 	.word	index@(_ZN7cutlass13device_kernelINS_4gemm6kernel13GemmUniversalIN4cute5tupleIJiiiiEEENS1_10collective13CollectiveMmaINS1_34MainloopSm90TmaGmmaWarpSpecializedILi3ENS5_IJNS4_1CILi4EEENSA_ILi1EEESC_EEENS1_35KernelTmaWarpSpecializedCooperativeEEENS5_IJNSA_ILi128EEESG_NSA_ILi64EEEEEEfNS5_IJlSC_lEEEfSJ_NS4_8TiledMMAINS4_8MMA_AtomIJNS4_4SM904GMMA30MMA_64x128x8_F32TF32TF32_SS_TNILNSN_7ScaleInE1ELSP_1EEEEEENS4_6LayoutINS5_IJNSA_ILi2EEESC_SC_EEENS5_IJSC_NSA_ILi0EEESV_EEEEENS5_IJNS4_10UnderscoreESY_SY_EEEEENS4_13SM90_TMA_LOADENS4_14ComposedLayoutINS4_7SwizzleILi3ELi4ELi3EEENS4_18smem_ptr_flag_bitsILi32EEENSS_INS5_IJNSA_ILi8EEENSA_ILi32EEEEEENS5_IJS18_SC_EEEEEEEvNS4_8identityENS4_23SM90_TMA_LOAD_MULTICASTES1C_vS1D_EENS_8epilogue10collective6detail29Sm90TmaWarpSpecializedAdapterINS1H_15DefaultEpilogueIfSJ_SJ_NS1G_6thread17LinearCombinationIfLi1EffLNS1L_9ScaleType4KindE0ELNS_15FloatRoundStyleE2EfEENS1_15EpilogueDefaultEEEEEvvEEEEvNT_6ParamsE)
	.align		4
        /*000c*/ 	.word	index@(__assertfail)
	.align		4
        /*0010*/ 	.word	0x00000000
	.align		4
        /*0014*/ 	.word	0xfffffffe
	.align		4
        /*0018*/ 	.word	0x00000000
	.align		4
        /*001c*/ 	.word	0xfffffffd
	.align		4
        /*0020*/ 	.word	0x00000000
	.align		4
        /*0024*/ 	.word	0xfffffffc


//--------------------- .nv.constant4             --------------------------
	.section	.nv.constant4,"a",@progbits
	.align	8
	.align		8
.nv.constant4:
        /*0000*/ 	.dword	__assertfail
	.align		8
        /*0008*/ 	.dword	__unnamed_1
	.align		8
        /*0010*/ 	.dword	_ZN40_INTERNAL_a23dde2d_4_k_cu_7dd536d8_224114cuda3std3__45__cpo5beginE
	.align		8
        /*0018*/ 	.dword	_ZN40_INTERNAL_a23dde2d_4_k_cu_7dd536d8_224114cuda3std3__45__cpo3endE
	.align		8
        /*0020*/ 	.dword	_ZN40_INTERNAL_a23dde2d_4_k_cu_7dd536d8_224114cuda3std3__45__cpo6cbeginE
	.align		8
        /*0028*/ 	.dword	_ZN40_INTERNAL_a23dde2d_4_k_cu_7dd536d8_224114cuda3std3__45__cpo4cendE
	.align		8
        /*0030*/ 	.dword	_ZN40_INTERNAL_a23dde2d_4_k_cu_7dd536d8_224114cuda3std3__442_GLOBAL__N__a23dde2d_4_k_cu_7dd536d8_224116ignoreE
	.align		8
        /*0038*/ 	.dword	_ZN40_INTERNAL_a23dde2d_4_k_cu_7dd536d8_224114cuda3std3__419piecewise_constructE
	.align		8
        /*0040*/ 	.dword	_ZN40_INTERNAL_a23dde2d_4_k_cu_7dd536d8_224114cuda3std3__48in_placeE
	.align		8
        /*0048*/ 	.dword	_ZN40_INTERNAL_a23dde2d_4_k_cu_7dd536d8_224114cuda3std6ranges3__45__cpo4swapE
	.align		8
        /*0050*/ 	.dword	_ZN40_INTERNAL_a23dde2d_4_k_cu_7dd536d8_224114cuda3std6ranges3__45__cpo9iter_moveE
	.align		8
        /*0058*/ 	.dword	_ZN40_INTERNAL_a23dde2d_4_k_cu_7dd536d8_224114cute7productE
	.align		8
        /*0060*/ 	.dword	_ZN40_INTERNAL_a23dde2d_4_k_cu_7dd536d8_224114cute1_E
	.align		8
        /*0068*/ 	.dword	$str$22
	.align		8
        /*0070*/ 	.dword	$str$23


//--------------------- .text._ZN7cutlass13device_kernelINS_4gemm6kernel13GemmUniversalIN4cute5tupleIJiiiiEEENS1_10collective13CollectiveMmaINS1_34MainloopSm90TmaGmmaWarpSpecializedILi3ENS5_IJNS4_1CILi4EEENSA_ILi1EEESC_EEENS1_35KernelTmaWarpSpecializedCooperativeEEENS5_IJNSA_ILi128EEESG_NSA_ILi64EEEEEEfNS5_IJlSC_lEEEfSJ_NS4_8TiledMMAINS4_8MMA_AtomIJNS4_4SM904GMMA30MMA_64x128x8_F32TF32TF32_SS_TNILNSN_7ScaleInE1ELSP_1EEEEEENS4_6LayoutINS5_IJNSA_ILi2EEESC_SC_EEENS5_IJSC_NSA_ILi0EEESV_EEEEENS5_IJNS4_10UnderscoreESY_SY_EEEEENS4_13SM90_TMA_LOADENS4_14ComposedLayoutINS4_7SwizzleILi3ELi4ELi3EEENS4_18smem_ptr_flag_bitsILi32EEENSS_INS5_IJNSA_ILi8EEENSA_ILi32EEEEEENS5_IJS18_SC_EEEEEEEvNS4_8identityENS4_23SM90_TMA_LOAD_MULTICASTES1C_vS1D_EENS_8epilogue10collective6detail29Sm90TmaWarpSpecializedAdapterINS1H_15DefaultEpilogueIfSJ_SJ_NS1G_6thread17LinearCombinationIfLi1EffLNS1L_9ScaleType4KindE0ELNS_15FloatRoundStyleE2EfEENS1_15EpilogueDefaultEEEEEvvEEEEvNT_6ParamsE --------------------------
	.section	.text._ZN7cutlass13device_kernelINS_4gemm6kernel13GemmUniversalIN4cute5tupleIJiiiiEEENS1_10collective13CollectiveMmaINS1_34MainloopSm90TmaGmmaWarpSpecializedILi3ENS5_IJNS4_1CILi4EEENSA_ILi1EEESC_EEENS1_35KernelTmaWarpSpecializedCooperativeEEENS5_IJNSA_ILi128EEESG_NSA_ILi64EEEEEEfNS5_IJlSC_lEEEfSJ_NS4_8TiledMMAINS4_8MMA_AtomIJNS4_4SM904GMMA30MMA_64x128x8_F32TF32TF32_SS_TNILNSN_7ScaleInE1ELSP_1EEEEEENS4_6LayoutINS5_IJNSA_ILi2EEESC_SC_EEENS5_IJSC_NSA_ILi0EEESV_EEEEENS5_IJNS4_10UnderscoreESY_SY_EEEEENS4_13SM90_TMA_LOADENS4_14ComposedLayoutINS4_7SwizzleILi3ELi4ELi3EEENS4_18smem_ptr_flag_bitsILi32EEENSS_INS5_IJNSA_ILi8EEENSA_ILi32EEEEEENS5_IJS18_SC_EEEEEEEvNS4_8identityENS4_23SM90_TMA_LOAD_MULTICASTES1C_vS1D_EENS_8epilogue10collective6detail29Sm90TmaWarpSpecializedAdapterINS1H_15DefaultEpilogueIfSJ_SJ_NS1G_6thread17LinearCombinationIfLi1EffLNS1L_9ScaleType4KindE0ELNS_15FloatRoundStyleE2EfEENS1_15EpilogueDefaultEEEEEvvEEEEvNT_6ParamsE,"ax",@progbits
	.align	128
.text._ZN7cutlass13device_kernelINS_4gemm6kernel13GemmUniversalIN4cute5tupleIJiiiiEEENS1_10collective13CollectiveMmaINS1_34MainloopSm90TmaGmmaWarpSpecializedILi3ENS5_IJNS4_1CILi4EEENSA_ILi1EEESC_EEENS1_35KernelTmaWarpSpecializedCooperativeEEENS5_IJNSA_ILi128EEESG_NSA_ILi64EEEEEEfNS5_IJlSC_lEEEfSJ_NS4_8TiledMMAINS4_8MMA_AtomIJNS4_4SM904GMMA30MMA_64x128x8_F32TF32TF32_SS_TNILNSN_7ScaleInE1ELSP_1EEEEEENS4_6LayoutINS5_IJNSA_ILi2EEESC_SC_EEENS5_IJSC_NSA_ILi0EEESV_EEEEENS5_IJNS4_10UnderscoreESY_SY_EEEEENS4_13SM90_TMA_LOADENS4_14ComposedLayoutINS4_7SwizzleILi3ELi4ELi3EEENS4_18smem_ptr_flag_bitsILi32EEENSS_INS5_IJNSA_ILi8EEENSA_ILi32EEEEEENS5_IJS18_SC_EEEEEEEvNS4_8identityENS4_23SM90_TMA_LOAD_MULTICASTES1C_vS1D_EENS_8epilogue10collective6detail29Sm90TmaWarpSpecializedAdapterINS1H_15DefaultEpilogueIfSJ_SJ_NS1G_6thread17LinearCombinationIfLi1EffLNS1L_9ScaleType4KindE0ELNS_15FloatRoundStyleE2EfEENS1_15EpilogueDefaultEEEEEvvEEEEvNT_6ParamsE:
        .type           _ZN7cutlass13device_kernelINS_4gemm6kernel13GemmUniversalIN4cute5tupleIJiiiiEEENS1_10collective13CollectiveMmaINS1_34MainloopSm90TmaGmmaWarpSpecializedILi3ENS5_IJNS4_1CILi4EEENSA_ILi1EEESC_EEENS1_35KernelTmaWarpSpecializedCooperativeEEENS5_IJNSA_ILi128EEESG_NSA_ILi64EEEEEEfNS5_IJlSC_lEEEfSJ_NS4_8TiledMMAINS4_8MMA_AtomIJNS4_4SM904GMMA30MMA_64x128x8_F32TF32TF32_SS_TNILNSN_7ScaleInE1ELSP_1EEEEEENS4_6LayoutINS5_IJNSA_ILi2EEESC_SC_EEENS5_IJSC_NSA_ILi0EEESV_EEEEENS5_IJNS4_10UnderscoreESY_SY_EEEEENS4_13SM90_TMA_LOADENS4_14ComposedLayoutINS4_7SwizzleILi3ELi4ELi3EEENS4_18smem_ptr_flag_bitsILi32EEENSS_INS5_IJNSA_ILi8EEENSA_ILi32EEEEEENS5_IJS18_SC_EEEEEEEvNS4_8identityENS4_23SM90_TMA_LOAD_MULTICASTES1C_vS1D_EENS_8epilogue10collective6detail29Sm90TmaWarpSpecializedAdapterINS1H_15DefaultEpilogueIfSJ_SJ_NS1G_6thread17LinearCombinationIfLi1EffLNS1L_9ScaleType4KindE0ELNS_15FloatRoundStyleE2EfEENS1_15EpilogueDefaultEEEEEvvEEEEvNT_6ParamsE,@function
        .size           _ZN7cutlass13device_kernelINS_4gemm6kernel13GemmUniversalIN4cute5tupleIJiiiiEEENS1_10collective13CollectiveMmaINS1_34MainloopSm90TmaGmmaWarpSpecializedILi3ENS5_IJNS4_1CILi4EEENSA_ILi1EEESC_EEENS1_35KernelTmaWarpSpecializedCooperativeEEENS5_IJNSA_ILi128EEESG_NSA_ILi64EEEEEEfNS5_IJlSC_lEEEfSJ_NS4_8TiledMMAINS4_8MMA_AtomIJNS4_4SM904GMMA30MMA_64x128x8_F32TF32TF32_SS_TNILNSN_7ScaleInE1ELSP_1EEEEEENS4_6LayoutINS5_IJNSA_ILi2EEESC_SC_EEENS5_IJSC_NSA_ILi0EEESV_EEEEENS5_IJNS4_10UnderscoreESY_SY_EEEEENS4_13SM90_TMA_LOADENS4_14ComposedLayoutINS4_7SwizzleILi3ELi4ELi3EEENS4_18smem_ptr_flag_bitsILi32EEENSS_INS5_IJNSA_ILi8EEENSA_ILi32EEEEEENS5_IJS18_SC_EEEEEEEvNS4_8identityENS4_23SM90_TMA_LOAD_MULTICASTES1C_vS1D_EENS_8epilogue10collective6detail29Sm90TmaWarpSpecializedAdapterINS1H_15DefaultEpilogueIfSJ_SJ_NS1G_6thread17LinearCombinationIfLi1EffLNS1L_9ScaleType4KindE0ELNS_15FloatRoundStyleE2EfEENS1_15EpilogueDefaultEEEEEvvEEEEvNT_6ParamsE,(.L_x_195 - _ZN7cutlass13device_kernelINS_4gemm6kernel13GemmUniversalIN4cute5tupleIJiiiiEEENS1_10collective13CollectiveMmaINS1_34MainloopSm90TmaGmmaWarpSpecializedILi3ENS5_IJNS4_1CILi4EEENSA_ILi1EEESC_EEENS1_35KernelTmaWarpSpecializedCooperativeEEENS5_IJNSA_ILi128EEESG_NSA_ILi64EEEEEEfNS5_IJlSC_lEEEfSJ_NS4_8TiledMMAINS4_8MMA_AtomIJNS4_4SM904GMMA30MMA_64x128x8_F32TF32TF32_SS_TNILNSN_7ScaleInE1ELSP_1EEEEEENS4_6LayoutINS5_IJNSA_ILi2EEESC_SC_EEENS5_IJSC_NSA_ILi0EEESV_EEEEENS5_IJNS4_10UnderscoreESY_SY_EEEEENS4_13SM90_TMA_LOADENS4_14ComposedLayoutINS4_7SwizzleILi3ELi4ELi3EEENS4_18smem_ptr_flag_bitsILi32EEENSS_INS5_IJNSA_ILi8EEENSA_ILi32EEEEEENS5_IJS18_SC_EEEEEEEvNS4_8identityENS4_23SM90_TMA_LOAD_MULTICASTES1C_vS1D_EENS_8epilogue10collective6detail29Sm90TmaWarpSpecializedAdapterINS1H_15DefaultEpilogueIfSJ_SJ_NS1G_6thread17LinearCombinationIfLi1EffLNS1L_9ScaleType4KindE0ELNS_15FloatRoundStyleE2EfEENS1_15EpilogueDefaultEEEEEvvEEEEvNT_6ParamsE)
        .other          _ZN7cutlass13device_kernelINS_4gemm6kernel13GemmUniversalIN4cute5tupleIJiiiiEEENS1_10collective13CollectiveMmaINS1_34MainloopSm90TmaGmmaWarpSpecializedILi3ENS5_IJNS4_1CILi4EEENSA_ILi1EEESC_EEENS1_35KernelTmaWarpSpecializedCooperativeEEENS5_IJNSA_ILi128EEESG_NSA_ILi64EEEEEEfNS5_IJlSC_lEEEfSJ_NS4_8TiledMMAINS4_8MMA_AtomIJNS4_4SM904GMMA30MMA_64x128x8_F32TF32TF32_SS_TNILNSN_7ScaleInE1ELSP_1EEEEEENS4_6LayoutINS5_IJNSA_ILi2EEESC_SC_EEENS5_IJSC_NSA_ILi0EEESV_EEEEENS5_IJNS4_10UnderscoreESY_SY_EEEEENS4_13SM90_TMA_LOADENS4_14ComposedLayoutINS4_7SwizzleILi3ELi4ELi3EEENS4_18smem_ptr_flag_bitsILi32EEENSS_INS5_IJNSA_ILi8EEENSA_ILi32EEEEEENS5_IJS18_SC_EEEEEEEvNS4_8identityENS4_23SM90_TMA_LOAD_MULTICASTES1C_vS1D_EENS_8epilogue10collective6detail29Sm90TmaWarpSpecializedAdapterINS1H_15DefaultEpilogueIfSJ_SJ_NS1G_6thread17LinearCombinationIfLi1EffLNS1L_9ScaleType4KindE0ELNS_15FloatRoundStyleE2EfEENS1_15EpilogueDefaultEEEEEvvEEEEvNT_6ParamsE,@"STO_CUDA_ENTRY STV_DEFAULT"
_ZN7cutlass13device_kernelINS_4gemm6kernel13GemmUniversalIN4cute5tupleIJiiiiEEENS1_10collective13CollectiveMmaINS1_34MainloopSm90TmaGmmaWarpSpecializedILi3ENS5_IJNS4_1CILi4EEENSA_ILi1EEESC_EEENS1_35KernelTmaWarpSpecializedCooperativeEEENS5_IJNSA_ILi128EEESG_NSA_ILi64EEEEEEfNS5_IJlSC_lEEEfSJ_NS4_8TiledMMAINS4_8MMA_AtomIJNS4_4SM904GMMA30MMA_64x128x8_F32TF32TF32_SS_TNILNSN_7ScaleInE1ELSP_1EEEEEENS4_6LayoutINS5_IJNSA_ILi2EEESC_SC_EEENS5_IJSC_NSA_ILi0EEESV_EEEEENS5_IJNS4_10UnderscoreESY_SY_EEEEENS4_13SM90_TMA_LOADENS4_14ComposedLayoutINS4_7SwizzleILi3ELi4ELi3EEENS4_18smem_ptr_flag_bitsILi32EEENSS_INS5_IJNSA_ILi8EEENSA_ILi32EEEEEENS5_IJS18_SC_EEEEEEEvNS4_8identityENS4_23SM90_TMA_LOAD_MULTICASTES1C_vS1D_EENS_8epilogue10collective6detail29Sm90TmaWarpSpecializedAdapterINS1H_15DefaultEpilogueIfSJ_SJ_NS1G_6thread17LinearCombinationIfLi1EffLNS1L_9ScaleType4KindE0ELNS_15FloatRoundStyleE2EfEENS1_15EpilogueDefaultEEEEEvvEEEEvNT_6ParamsE:
[----:B------:R-:W0:Y:S01]  /*0000*/  LDC R1, c[0x0][0x28] ;  /* 0x00000a00ff017b82 */ /* 0x000e220000000800 */
[----:B------:R-:W1:Y:S01]  /*0010*/  S2R R95, SR_TID.X ;  /* 0x00000000005f7919 */ /* 0x000e620000002100 */
[----:B------:R-:W-:Y:S01]  /*0020*/  ELECT P0, URZ, PT ;  /* 0x00000000003f782f */ /* 0x000fe20003800000 */
[----:B------:R-:W-:Y:S01]  /*0030*/  BSSY B0, `(.L_x_0) ;  /* 0x000000f000007945 */ /* 0x000fe20003800000 */
[--C-:B-1----:R-:W-:Y:S02]  /*0040*/  SHF.R.U32.HI R0, RZ, 0x5, R95.reuse ;  /* 0x00000005ff007819 */ /* 0x102fe4000001165f */
[----:B------:R-:W-:-:S03]  /*0050*/  SHF.R.U32.HI R7, RZ, 0x7, R95 ;  /* 0x00000007ff077819 */ /* 0x000fc6000001165f */
[----:B------:R-:W1:Y:S04]  /*0060*/  SHFL.IDX PT, R3, R0, RZ, 0x1f ;  /* 0x00001fff00037589 */ /* 0x000e6800000e0000 */
[----:B------:R2:W3:Y:S01]  /*0070*/  SHFL.IDX PT, R2, R7, RZ, 0x1f ;  /* 0x00001fff07027589 */ /* 0x0004e200000e0000 */
[----:B-1----:R-:W-:-:S13]  /*0080*/  ISETP.NE.OR P0, PT, R3, RZ, !P0 ;  /* 0x000000ff0300720c */ /* 0x002fda0004705670 */
[----:B0-23--:R-:W-:Y:S05]  /*0090*/  @P0 BRA `(.L_x_1) ;  /* 0x0000000000200947 */ /* 0x00dfea0003800000 */
[----:B------:R-:W-:Y:S02]  /*00a0*/  ULDC.64 UR4, c[0x0][0x198] ;  /* 0x0000660000047ab9 */ /* 0x000fe40000000a00 */
[----:B------:R-:W-:Y:S02]  /*00b0*/  UIADD3 UR6, UP0, UR4, 0xf0, URZ ;  /* 0x000000f004067890 */ /* 0x000fe4000ff1e03f */
[----:B------:R-:W-:Y:S02]  /*00c0*/  UIADD3 UR4, UP1, UR4, 0x1f0, URZ ;  /* 0x000001f004047890 */ /* 0x000fe4000ff3e03f */
[----:B------:R-:W-:Y:S02]  /*00d0*/  UIADD3.X UR7, URZ, UR5, URZ, UP0, !UPT ;  /* 0x000000053f077290 */ /* 0x000fe400087fe43f */
[----:B------:R-:W-:-:S07]  /*00e0*/  UIADD3.X UR5, URZ, UR5, URZ, UP1, !UPT ;  /* 0x000000053f057290 */ /* 0x000fce0008ffe43f */
[----:B------:R0:W-:Y:S02]  /*00f0*/  UTMACCTL.PF [UR6] ;  /* 0x00000000060079b9 */ /* 0x0001e40008040000 */
[----:B------:R0:W-:Y:S02]  /*0100*/  UTMACCTL.PF [UR4] ;  /* 0x00000000040079b9 */ /* 0x0001e40008040000 */
[----:B0-----:R-:W-:Y:S01]  /*0110*/  NOP ;  /* 0x0000000000007918 */ /* 0x001fe20000000000 */
.L_x_1:
[----:B------:R-:W-:Y:S05]  /*0120*/  BSYNC B0 ;  /* 0x0000000000007941 */ /* 0x000fea0003800000 */
.L_x_0:
[----:B------:R-:W0:Y:S01]  /*0130*/  SHFL.IDX PT, R5, R0, RZ, 0x1f ;  /* 0x00001fff00057589 */ /* 0x000e2200000e0000 */
[----:B------:R-:W-:-:S04]  /*0140*/  SHF.R.S32.HI R4, RZ, 0x1f, R95 ;  /* 0x0000001fff047819 */ /* 0x000fc8000001145f */
[----:B------:R-:W-:Y:S02]  /*0150*/  LEA.HI R4, R4, R95, RZ, 0x7 ;  /* 0x0000005f04047211 */ /* 0x000fe400078f38ff */
[----:B0-----:R-:W-:-:S13]  /*0160*/  ISETP.NE.AND P0, PT, R5, RZ, PT ;  /* 0x000000ff0500720c */ /* 0x001fda0003f05270 */
[----:B------:R-:W-:Y:S05]  /*0170*/  @P0 BRA `(.L_x_2) ;  /* 0x0000000000500947 */ /* 0x000fea0003800000 */
[----:B------:R-:W0:Y:S01]  /*0180*/  S2UR UR8, SR_CgaCtaId ;  /* 0x00000000000879c3 */ /* 0x000e220000008800 */
[----:B------:R-:W-:Y:S01]  /*0190*/  UMOV UR4, 0x400 ;  /* 0x0000040000047882 */ /* 0x000fe20000000000 */
[----:B------:R-:W-:Y:S01]  /*01a0*/  UMOV UR5, 0x1 ;  /* 0x0000000100057882 */ /* 0x000fe20000000000 */
[----:B------:R-:W-:Y:S01]  /*01b0*/  UMOV UR6, 0x8 ;  /* 0x0000000800067882 */ /* 0x000fe20000000000 */
[----:B------:R-:W-:Y:S01]  /*01c0*/  ELECT P0, URZ, PT ;  /* 0x00000000003f782f */ /* 0x000fe20003800000 */
[----:B------:R-:W-:-:S04]  /*01d0*/  UIADD3 UR6, -UR6, 0x100000, URZ ;  /* 0x0010000006067890 */ /* 0x000fc8000fffe13f */
[----:B------:R-:W-:Y:S02]  /*01e0*/  USHF.L.U32 UR7, UR6, 0xb, URZ ;  /* 0x0000000b06077899 */ /* 0x000fe4000800063f */
[----:B------:R-:W-:Y:S02]  /*01f0*/  USHF.L.U32 UR6, UR6, 0x1, URZ ;  /* 0x0000000106067899 */ /* 0x000fe4000800063f */
[----:B0-----:R-:W-:Y:S02]  /*0200*/  ULEA UR8, UR8, UR4, 0x18 ;  /* 0x0000000408087291 */ /* 0x001fe4000f8ec03f */
[----:B------:R-:W-:-:S04]  /*0210*/  UIADD3 UR4, -UR5, 0x100000, URZ ;  /* 0x0010000005047890 */ /* 0x000fc8000fffe13f */
[----:B------:R-:W-:Y:S02]  /*0220*/  USHF.L.U32 UR5, UR4, 0xb, URZ ;  /* 0x0000000b04057899 */ /* 0x000fe4000800063f */
[----:B------:R-:W-:Y:S01]  /*0230*/  USHF.L.U32 UR4, UR4, 0x1, URZ ;  /* 0x0000000104047899 */ /* 0x000fe2000800063f */
[----:B------:R-:W0:Y:S11]  /*0240*/  FENCE.VIEW.ASYNC.S ;  /* 0x00000000000073c6 */ /* 0x000e360000000000 */
[----:B0-----:R0:W1:Y:S01]  /*0250*/  SYNCS.EXCH.64 URZ, [UR8], UR4 ;  /* 0x00000004083f75b2 */ /* 0x0010620008000100 */
[----:B------:R0:W2:Y:S01]  /*0260*/  SYNCS.EXCH.64 URZ, [UR8+0x18], UR6 ;  /* 0x00001806083f75b2 */ /* 0x0000a20008000100 */
[----:B------:R0:W3:Y:S01]  /*0270*/  SYNCS.EXCH.64 URZ, [UR8+0x8], UR4 ;  /* 0x00000804083f75b2 */ /* 0x0000e20008000100 */
[----:B------:R0:W4:Y:S01]  /*0280*/  SYNCS.EXCH.64 URZ, [UR8+0x20], UR6 ;  /* 0x00002006083f75b2 */ /* 0x0001220008000100 */
[----:B------:R0:W0:Y:S01]  /*0290*/  SYNCS.EXCH.64 URZ, [UR8+0x10], UR4 ;  /* 0x00001004083f75b2 */ /* 0x0000220008000100 */
[----:B------:R0:W0:Y:S01]  /*02a0*/  SYNCS.EXCH.64 URZ, [UR8+0x28], UR6 ;  /* 0x00002806083f75b2 */ /* 0x0000220008000100 */
[----:B------:R-:W-:Y:S01]  /*02b0*/  NOP ;  /* 0x0000000000007918 */ /* 0x000fe20000000000 */
.L_x_2:
[----:B0-----:R-:W0:Y:S01]  /*02c0*/  S2UR UR8, SR_CTAID.X ;  /* 0x00000000000879c3 */ /* 0x001e220000002500 */
[----:B------:R-:W-:Y:S01]  /*02d0*/  LOP3.LUT R4, R4, 0xffffff80, RZ, 0xc0, !PT ;  /* 0xffffff8004047812 */ /* 0x000fe200078ec0ff */
[----:B------:R-:W5:Y:S01]  /*02e0*/  SHFL.IDX PT, R0, R0, RZ, 0x1f ;  /* 0x00001fff00007589 */ /* 0x000f6200000e0000 */
[----:B------:R-:W-:Y:S01]  /*02f0*/  SHF.R.S32.HI R10, RZ, 0x1f, R5 ;  /* 0x0000001fff0a7819 */ /* 0x000fe20000011405 */
[----:B------:R-:W-:Y:S01]  /*0300*/  ULDC UR4, c[0x0][0x150] ;  /* 0x0000540000047ab9 */ /* 0x000fe20000000800 */
[----:B------:R-:W-:Y:S01]  /*0310*/  ELECT P0, URZ, PT ;  /* 0x00000000003f782f */ /* 0x000fe20003800000 */
[----:B------:R-:W-:Y:S01]  /*0320*/  IMAD.IADD R8, R95, 0x1, -R4 ;  /* 0x000000015f087824 */ /* 0x000fe200078e0a04 */
[----:B------:R-:W-:Y:S01]  /*0330*/  LEA.HI R10, R10, R5, RZ, 0x2 ;  /* 0x000000050a0a7211 */ /* 0x000fe200078f10ff */
[----:B------:R-:W1:Y:S01]  /*0340*/  S2R R4, SR_CTAID.Y ;  /* 0x0000000000047919 */ /* 0x000e620000002600 */
[----:B------:R-:W2:Y:S01]  /*0350*/  LDC R12, c[0x0][0x144] ;  /* 0x00005100ff0c7b82 */ /* 0x000ea20000000800 */
[----:B------:R-:W-:Y:S01]  /*0360*/  NOP ;  /* 0x0000000000007918 */ /* 0x000fe20000000000 */
[----:B------:R-:W-:Y:S01]  /*0370*/  SHF.R.S32.HI R9, RZ, 0x1f, R8 ;  /* 0x0000001fff097819 */ /* 0x000fe20000011408 */
[----:B------:R-:W-:Y:S01]  /*0380*/  NOP ;  /* 0x0000000000007918 */ /* 0x000fe20000000000 */
[----:B------:R-:W-:Y:S01]  /*0390*/  LOP3.LUT R10, R10, 0x3ffffffc, RZ, 0xc0, !PT ;  /* 0x3ffffffc0a0a7812 */ /* 0x000fe200078ec0ff */
[----:B------:R-:W-:Y:S01]  /*03a0*/  IMAD.MOV.U32 R22, RZ, RZ, 0x1 ;  /* 0x00000001ff167424 */ /* 0x000fe200078e00ff */
[----:B------:R-:W-:-:S02]  /*03b0*/  LEA.HI R9, R9, R8, RZ, 0x3 ;  /* 0x0000000809097211 */ /* 0x000fc400078f18ff */
[----:B------:R-:W3:Y:S01]  /*03c0*/  LDC R13, c[0x0][0x140] ;  /* 0x00005000ff0d7b82 */ /* 0x000ee20000000800 */
[----:B------:R-:W-:Y:S01]  /*03d0*/  IMAD.IADD R10, R5, 0x1, -R10 ;  /* 0x00000001050a7824 */ /* 0x000fe200078e0a0a */
[--C-:B------:R-:W-:Y:S02]  /*03e0*/  SHF.R.S32.HI R6, RZ, 0x3, R9.reuse ;  /* 0x00000003ff067819 */ /* 0x100fe40000011409 */
[----:B------:R-:W-:Y:S02]  /*03f0*/  SHF.R.S32.HI R9, RZ, 0x1f, R9 ;  /* 0x0000001fff097819 */ /* 0x000fe40000011409 */
[----:B------:R-:W-:Y:S02]  /*0400*/  ISETP.NE.AND P3, PT, R2, RZ, PT ;  /* 0x000000ff0200720c */ /* 0x000fe40003f65270 */
[----:B0-----:R-:W-:Y:S02]  /*0410*/  I2FP.F32.U32 R11, UR8 ;  /* 0x00000008000b7c45 */ /* 0x001fe40008201000 */
[----:B------:R-:W-:-:S02]  /*0420*/  LEA.HI R9, R9, R6, RZ, 0x2 ;  /* 0x0000000609097211 */ /* 0x000fc400078f10ff */
[----:B-----5:R-:W-:Y:S01]  /*0430*/  ISETP.NE.OR P0, PT, R0, RZ, !P0 ;  /* 0x000000ff0000720c */ /* 0x020fe20004705670 */
[----:B------:R-:W-:Y:S01]  /*0440*/  FMUL R11, R11, UR4 ;  /* 0x000000040b0b7c20 */ /* 0x000fe20008400000 */
[----:B------:R-:W-:Y:S01]  /*0450*/  LOP3.LUT R9, R9, 0xfffffffc, RZ, 0xc0, !PT ;  /* 0xfffffffc09097812 */ /* 0x000fe200078ec0ff */
[----:B------:R-:W-:Y:S01]  /*0460*/  ULDC UR4, c[0x0][0x154] ;  /* 0x0000550000047ab9 */ /* 0x000fe20000000800 */
[----:B------:R-:W-:-:S03]  /*0470*/  SHF.R.S32.HI R0, RZ, 0x1f, R3 ;  /* 0x0000001fff007819 */ /* 0x000fc60000011403 */
[----:B------:R-:W0:Y:S01]  /*0480*/  F2I.U32.TRUNC.NTZ R11, R11 ;  /* 0x0000000b000b7305 */ /* 0x000e22000020f000 */
[----:B------:R-:W-:Y:S01]  /*0490*/  IMAD.IADD R9, R6, 0x1, -R9 ;  /* 0x0000000106097824 */ /* 0x000fe200078e0a09 */
[----:B------:R-:W-:-:S03]  /*04a0*/  LEA.HI R0, R0, R3, RZ, 0x2 ;  /* 0x0000000300007211 */ /* 0x000fc600078f10ff */
[----:B------:R-:W-:Y:S01]  /*04b0*/  IMAD R10, R10, 0x4, R9 ;  /* 0x000000040a0a7824 */ /* 0x000fe200078e0209 */
[----:B------:R-:W-:Y:S01]  /*04c0*/  VOTEU.ALL UP0, P0 ;  /* 0x00000000003f7886 */ /* 0x000fe20000000000 */
[----:B------:R-:W-:Y:S01]  /*04d0*/  LOP3.LUT R0, R0, 0xfffffffc, RZ, 0xc0, !PT ;  /* 0xfffffffc00007812 */ /* 0x000fe200078ec0ff */
[----:B------:R-:W-:Y:S01]  /*04e0*/  VOTEU.ALL UP1, P0 ;  /* 0x00000000003f7886 */ /* 0x000fe20000020000 */
[C---:B------:R-:W-:Y:S01]  /*04f0*/  IMAD.SHL.U32 R19, R10.reuse, 0x4, RZ ;  /* 0x000000040a137824 */ /* 0x040fe200078e00ff */
[----:B------:R-:W-:Y:S01]  /*0500*/  SHF.R.S32.HI R9, RZ, 0x1f, R10 ;  /* 0x0000001fff097819 */ /* 0x000fe2000001140a */
[----:B------:R-:W5:Y:S01]  /*0510*/  @!UP0 S2UR UR7, SR_CgaCtaId ;  /* 0x00000000000789c3 */ /* 0x000f620000008800 */
[----:B------:R-:W-:Y:S01]  /*0520*/  IMAD.IADD R3, R3, 0x1, -R0 ;  /* 0x0000000103037824 */ /* 0x000fe200078e0a00 */
[----:B------:R-:W-:Y:S01]  /*0530*/  @!UP0 UMOV UR6, 0x400 ;  /* 0x0000040000068882 */ /* 0x000fe20000000000 */
[----:B------:R-:W-:Y:S01]  /*0540*/  LEA.HI R9, R9, R10, RZ, 0x2 ;  /* 0x0000000a09097211 */ /* 0x000fe200078f10ff */
[----:B0-----:R-:W-:Y:S01]  /*0550*/  IMAD.MOV R15, RZ, RZ, -R11 ;  /* 0x000000ffff0f7224 */ /* 0x001fe200078e0a0b */
[----:B------:R-:W-:-:S02]  /*0560*/  LOP3.LUT R19, R10, 0xc, R19, 0x78, !PT ;  /* 0x0000000c0a137812 */ /* 0x000fc400078e7813 */
[----:B------:R-:W-:Y:S01]  /*0570*/  LOP3.LUT R11, R9, 0xfffffffc, RZ, 0xc0, !PT ;  /* 0xfffffffc090b7812 */ /* 0x000fe200078ec0ff */
[----:B--2---:R-:W-:Y:S01]  /*0580*/  IMAD R6, R12, R15, UR8 ;  /* 0x000000080c067e24 */ /* 0x004fe2000f8e020f */
[----:B-1----:R-:W-:Y:S01]  /*0590*/  I2FP.F32.U32 R12, R4 ;  /* 0x00000004000c7245 */ /* 0x002fe20000201000 */
[----:B------:R-:W0:Y:S01]  /*05a0*/  LDC R9, c[0x0][0x148] ;  /* 0x00005200ff097b82 */ /* 0x000e220000000800 */
[----:B------:R-:W-:Y:S01]  /*05b0*/  ISETP.NE.AND P1, PT, R3, 0x3, PT ;  /* 0x000000030300780c */ /* 0x000fe20003f25270 */
[----:B------:R-:W-:Y:S01]  /*05c0*/  IMAD.IADD R11, R10, 0x1, -R11 ;  /* 0x000000010a0b7824 */ /* 0x000fe200078e0a0b */
[----:B---3--:R-:W-:Y:S01]  /*05d0*/  ISETP.EQ.U32.AND P2, PT, R13, 0x1, PT ;  /* 0x000000010d00780c */ /* 0x008fe20003f42070 */
[----:B------:R-:W-:Y:S01]  /*05e0*/  FMUL R12, R12, UR4 ;  /* 0x000000040c0c7c20 */ /* 0x000fe20008400000 */
[----:B------:R-:W-:Y:S01]  /*05f0*/  UMOV UR4, 0x20 ;  /* 0x0000002000047882 */ /* 0x000fe20000000000 */
[----:B------:R-:W-:Y:S01]  /*0600*/  ISETP.EQ.OR P1, PT, R3, RZ, !P1 ;  /* 0x000000ff0300720c */ /* 0x000fe20004f22670 */
[----:B------:R-:W-:-:S04]  /*0610*/  @!UP0 UIADD3 UR4, -UR4, 0x100000, URZ ;  /* 0x0010000004048890 */ /* 0x000fc8000fffe13f */
[----:B------:R-:W-:Y:S02]  /*0620*/  @!UP0 USHF.L.U32 UR5, UR4, 0xb, URZ ;  /* 0x0000000b04058899 */ /* 0x000fe4000800063f */
[----:B------:R-:W-:Y:S01]  /*0630*/  @!UP0 USHF.L.U32 UR4, UR4, 0x1, URZ ;  /* 0x0000000104048899 */ /* 0x000fe2000800063f */
[----:B------:R-:W-:Y:S01]  /*0640*/  ISETP.NE.AND P4, PT, R11, R6, PT ;  /* 0x000000060b00720c */ /* 0x000fe20003f85270 */
[----:B------:R-:W1:Y:S01]  /*0650*/  F2I.U32.TRUNC.NTZ R12, R12 ;  /* 0x0000000c000c7305 */ /* 0x000e62000020f000 */
[----:B------:R-:W-:Y:S01]  /*0660*/  ISETP.EQ.AND P1, PT, R2, RZ, P1 ;  /* 0x000000ff0200720c */ /* 0x000fe20000f22270 */
[----:B-----5:R-:W-:-:S03]  /*0670*/  @!UP0 ULEA UR6, UR7, UR6, 0x18 ;  /* 0x0000000607068291 */ /* 0x020fc6000f8ec03f */
[----:B------:R-:W-:Y:S01]  /*0680*/  SEL R18, RZ, 0x1, !P1 ;  /* 0x00000001ff127807 */ /* 0x000fe20004800000 */
[----:B------:R-:W-:Y:S01]  /*0690*/  VOTEU.ALL UP0, P0 ;  /* 0x00000000003f7886 */ /* 0x000fe20000000000 */
[----:B------:R-:W-:Y:S01]  /*06a0*/  LOP3.LUT P0, RZ, R8, 0x7, RZ, 0xc0, !PT ;  /* 0x0000000708ff7812 */ /* 0x000fe2000780c0ff */
[----:B------:R-:W-:-:S04]  /*06b0*/  VIADD R8, R2, 0xffffffff ;  /* 0xffffffff02087836 */ /* 0x000fc80000000000 */
[----:B------:R-:W-:Y:S02]  /*06c0*/  @P4 SHF.R.S32.HI R0, RZ, 0x1f, R19 ;  /* 0x0000001fff004819 */ /* 0x000fe40000011413 */
[----:B------:R-:W-:Y:S01]  /*06d0*/  ISETP.LT.U32.AND P0, PT, R19, 0x4, !P0 ;  /* 0x000000041300780c */ /* 0x000fe20004701070 */
[----:B-1----:R-:W-:Y:S01]  /*06e0*/  IMAD.MOV R23, RZ, RZ, -R12 ;  /* 0x000000ffff177224 */ /* 0x002fe200078e0a0c */
[----:B------:R-:W-:Y:S01]  /*06f0*/  @P4 LEA.HI R0, R0, R19, RZ, 0x2 ;  /* 0x0000001300004211 */ /* 0x000fe200078f10ff */
[----:B------:R-:W1:Y:S02]  /*0700*/  FENCE.VIEW.ASYNC.S ;  /* 0x00000000000073c6 */ /* 0x000e640000000000 */
[----:B-1----:R1:W2:Y:S01]  /*0710*/  @!UP0 SYNCS.EXCH.64 URZ, [UR6+0x40], UR4 ;  /* 0x00004004063f85b2 */ /* 0x0022a20008000100 */
[----:B------:R-:W-:Y:S01]  /*0720*/  ISETP.GE.U32.AND P6, PT, R8, 0x2, PT ;  /* 0x000000020800780c */ /* 0x000fe20003fc6070 */
[----:B0-----:R-:W-:Y:S01]  /*0730*/  IMAD R11, R9, R23, R4 ;  /* 0x00000017090b7224 */ /* 0x001fe200078e0204 */
[----:B------:R-:W-:-:S02]  /*0740*/  @P4 SHF.R.S32.HI R0, RZ, 0x2, R0 ;  /* 0x00000002ff004819 */ /* 0x000fc40000011400 */
[----:B------:R-:W-:Y:S02]  /*0750*/  SEL R18, R18, 0x2, P6 ;  /* 0x0000000212127807 */ /* 0x000fe40003000000 */
[----:B------:R-:W-:Y:S02]  /*0760*/  @P4 ISETP.NE.AND P5, PT, R0, R11, PT ;  /* 0x0000000b0000420c */ /* 0x000fe40003fa5270 */
[----:B------:R-:W-:Y:S02]  /*0770*/  SEL R11, RZ, 0x1, !P0 ;  /* 0x00000001ff0b7807 */ /* 0x000fe40004000000 */
[----:B------:R-:W-:Y:S02]  /*0780*/  @P4 SEL R22, RZ, 0x1, P5 ;  /* 0x00000001ff164807 */ /* 0x000fe40002800000 */
[----:B------:R-:W-:Y:S02]  /*0790*/  LOP3.LUT R0, R95, 0x7f, RZ, 0xc0, !PT ;  /* 0x0000007f5f007812 */ /* 0x000fe400078ec0ff */
[----:B------:R-:W-:Y:S01]  /*07a0*/  LOP3.LUT R22, R22, R11, RZ, 0xc0, !PT ;  /* 0x0000000b16167212 */ /* 0x000fe200078ec0ff */
[----:B------:R1:W0:Y:S01]  /*07b0*/  @!UP1 SYNCS.EXCH.64 URZ, [UR6+0x48], UR4 ;  /* 0x00004804063f95b2 */ /* 0x0002220008000100 */
[----:B------:R-:W-:Y:S01]  /*07c0*/  NOP ;  /* 0x0000000000007918 */ /* 0x000fe20000000000 */
[----:B-12---:R-:W-:Y:S05]  /*07d0*/  @!P2 BRA `(.L_x_3) ;  /* 0x000000000008a947 */ /* 0x006fea0003800000 */
[----:B0---4-:R-:W-:Y:S01]  /*07e0*/  UCGABAR_ARV ;  /* 0x00000000000079c7 */ /* 0x011fe20008000000 */
[----:B------:R-:W-:Y:S05]  /*07f0*/  BRA `(.L_x_4) ;  /* 0x0000000000047947 */ /* 0x000fea0003800000 */
.L_x_3:
[----:B0---4-:R-:W-:Y:S01]  /*0800*/  NOP ;  /* 0x0000000000007918 */ /* 0x011fe20000000000 */
.L_x_4:
[----:B------:R-:W0:Y:S01]  /*0810*/  LDC R2, c[0x0][0x65c] ;  /* 0x00019700ff027b82 */ /* 0x000e220000000800 */
[----:B------:R-:W-:Y:S02]  /*0820*/  IMAD.U32 R10, RZ, RZ, UR8 ;  /* 0x00000008ff0a7e24 */ /* 0x000fe4000f8e00ff */
[----:B------:R-:W-:Y:S01]  /*0830*/  IMAD.MOV.U32 R11, RZ, RZ, RZ ;  /* 0x000000ffff0b7224 */ /* 0x000fe200078e00ff */
[----:B0-----:R-:W-:-:S04]  /*0840*/  ISETP.NE.AND P1, PT, R2, 0x1, PT ;  /* 0x000000010200780c */ /* 0x001fc80003f25270 */
[----:B------:R-:W-:-:S09]  /*0850*/  P2R R5, PR, RZ, 0x2 ;  /* 0x00000002ff057803 */ /* 0x000fd20000000000 */
[----:B------:R-:W0:Y:S01]  /*0860*/  @P1 LDC R17, c[0x0][0x10] ;  /* 0x00000400ff111b82 */ /* 0x000e220000000800 */
[----:B------:R-:W-:Y:S02]  /*0870*/  @P1 IMAD.MOV.U32 R5, RZ, RZ, RZ ;  /* 0x000000ffff051224 */ /* 0x000fe400078e00ff */
[----:B------:R-:W-:-:S05]  /*0880*/  @P1 IMAD.MOV.U32 R15, RZ, RZ, RZ ;  /* 0x000000ffff0f1224 */ /* 0x000fca00078e00ff */
[----:B------:R-:W1:Y:S01]  /*0890*/  @!P1 LDC R13, c[0x0][0xc] ;  /* 0x00000300ff0d9b82 */ /* 0x000e620000000800 */
[----:B------:R-:W-:Y:S01]  /*08a0*/  ULDC UR4, c[0x0][0xc] ;  /* 0x0000030000047ab9 */ /* 0x000fe20000000800 */
[----:B------:R-:W-:Y:S01]  /*08b0*/  ULDC UR5, c[0x0][0x10] ;  /* 0x0000040000057ab9 */ /* 0x000fe20000000800 */
[----:B------:R-:W-:Y:S01]  /*08c0*/  ULDC UR6, c[0x0][0x14] ;  /* 0x0000050000067ab9 */ /* 0x000fe20000000800 */
[----:B------:R-:W-:-:S04]  /*08d0*/  UIMAD.WIDE.U32 UR4, UR4, UR5, URZ ;  /* 0x00000005040472a5 */ /* 0x000fc8000f8e003f */
[----:B------:R-:W-:Y:S02]  /*08e0*/  UIMAD.WIDE.U32 UR38, UR4, UR6, URZ ;  /* 0x00000006042672a5 */ /* 0x000fe4000f8e003f */
[----:B------:R-:W-:-:S04]  /*08f0*/  UIMAD UR41, UR5, UR6, URZ ;  /* 0x00000006052972a4 */ /* 0x000fc8000f8e023f */
[----:B------:R-:W-:Y:S01]  /*0900*/  UIADD3 UR41, UR39, UR41, URZ ;  /* 0x0000002927297290 */ /* 0x000fe2000fffe03f */
[----:B0-----:R-:W-:-:S04]  /*0910*/  @P1 IMAD.WIDE.U32 R16, R17, UR8, R4 ;  /* 0x0000000811101c25 */ /* 0x001fc8000f8e0004 */
[----:B------:R-:W-:Y:S02]  /*0920*/  @P1 IMAD.IADD R17, R17, 0x1, R15 ;  /* 0x0000000111111824 */ /* 0x000fe400078e020f */
[----:B-1----:R-:W-:-:S04]  /*0930*/  @!P1 IMAD.WIDE.U32 R10, R4, R13, R10 ;  /* 0x0000000d040a9225 */ /* 0x002fc800078e000a */
[----:B------:R-:W-:Y:S02]  /*0940*/  @!P1 IMAD.MOV.U32 R16, RZ, RZ, R10 ;  /* 0x000000ffff109224 */ /* 0x000fe400078e000a */
[----:B------:R-:W-:Y:S01]  /*0950*/  @!P1 IMAD.MOV.U32 R17, RZ, RZ, R11 ;  /* 0x000000ffff119224 */ /* 0x000fe200078e000b */
[----:B------:R-:W-:Y:S06]  /*0960*/  @!P2 BRA `(.L_x_5) ;  /* 0x00000000000ca947 */ /* 0x000fec0003800000 */
[----:B------:R-:W-:Y:S01]  /*0970*/  UCGABAR_WAIT ;  /* 0x0000000000007dc7 */ /* 0x000fe20008000000 */
[----:B------:R-:W-:Y:S01]  /*0980*/  CCTL.IVALL ;  /* 0x00000000ff00798f */ /* 0x000fe20002000000 */
[----:B------:R-:W-:Y:S05]  /*0990*/  BRA `(.L_x_6) ;  /* 0x0000000000047947 */ /* 0x000fea0003800000 */
.L_x_5:
[----:B------:R-:W-:Y:S06]  /*09a0*/  BAR.SYNC.DEFER_BLOCKING 0x0 ;  /* 0x0000000000007b1d */ /* 0x000fec0000010000 */
.L_x_6:
[----:B------:R-:W-:Y:S05]  /*09b0*/  @!P3 BRA `(.L_x_7) ;  /* 0x000000540070b947 */ /* 0x000fea0003800000 */
[----:B------:R-:W-:-:S13]  /*09c0*/  ISETP.GT.U32.AND P0, PT, R8, 0x1, PT ;  /* 0x000000010800780c */ /* 0x000fda0003f04070 */
[----:B------:R-:W-:Y:S05]  /*09d0*/  @P0 EXIT ;  /* 0x000000000000094d */ /* 0x000fea0003800000 */
[----:B------:R-:W-:Y:S01]  /*09e0*/  ULDC.64 UR4, c[0x0][0x650] ;  /* 0x0001940000047ab9 */ /* 0x000fe20000000a00 */
[----:B------:R-:W-:Y:S01]  /*09f0*/  PRMT R3, RZ, 0x7610, R3 ;  /* 0x00007610ff037816 */ /* 0x000fe20000000003 */
[----:B------:R-:W-:Y:S01]  /*0a00*/  IMAD.MOV.U32 R103, RZ, RZ, -0x1 ;  /* 0xffffffffff677424 */ /* 0x000fe200078e00ff */
[----:B------:R-:W-:Y:S01]  /*0a10*/  ISETP.GE.U32.AND P0, PT, R16, UR4, PT ;  /* 0x0000000410007c0c */ /* 0x000fe2000bf06070 */
[----:B------:R-:W-:Y:S02]  /*0a20*/  IMAD.MOV.U32 R100, RZ, RZ, -0x1 ;  /* 0xffffffffff647424 */ /* 0x000fe400078e00ff */
[----:B------:R-:W-:Y:S01]  /*0a30*/  IMAD.MOV.U32 R101, RZ, RZ, -0x1 ;  /* 0xffffffffff657424 */ /* 0x000fe200078e00ff */
[----:B------:R-:W-:-:S13]  /*0a40*/  ISETP.GE.U32.AND.EX P0, PT, R17, UR5, PT, P0 ;  /* 0x0000000511007c0c */ /* 0x000fda000bf06100 */
[----:B------:R-:W-:Y:S05]  /*0a50*/  @P0 BRA `(.L_x_8) ;  /* 0x0000000400280947 */ /* 0x000fea0003800000 */
[----:B------:R-:W0:Y:S01]  /*0a60*/  LDC.64 R24, c[0x0][0x628] ;  /* 0x00018a00ff187b82 */ /* 0x000e220000000a00 */
[----:B------:R-:W-:Y:S02]  /*0a70*/  IMAD.MOV.U32 R10, RZ, RZ, R16 ;  /* 0x000000ffff0a7224 */ /* 0x000fe400078e0010 */
[----:B------:R-:W-:-:S05]  /*0a80*/  IMAD.MOV.U32 R11, RZ, RZ, R17 ;  /* 0x000000ffff0b7224 */ /* 0x000fca00078e0011 */
[----:B------:R-:W1:Y:S08]  /*0a90*/  LDC R8, c[0x0][0x630] ;  /* 0x00018c00ff087b82 */ /* 0x000e700000000800 */
[----:B------:R-:W2:Y:S01]  /*0aa0*/  LDC.64 R26, c[0x0][0x620] ;  /* 0x00018800ff1a7b82 */ /* 0x000ea20000000a00 */
[----:B0-----:R-:W-:-:S04]  /*0ab0*/  ISETP.NE.U32.AND P0, PT, R24, RZ, PT ;  /* 0x000000ff1800720c */ /* 0x001fc80003f05070 */
[----:B------:R-:W-:-:S13]  /*0ac0*/  ISETP.NE.AND.EX P0, PT, R25, RZ, PT, P0 ;  /* 0x000000ff1900720c */ /* 0x000fda0003f05300 */
[----:B-12---:R-:W-:Y:S05]  /*0ad0*/  @!P0 BRA `(.L_x_9) ;  /* 0x0000000000288947 */ /* 0x006fea0003800000 */
[----:B------:R-:W0:Y:S02]  /*0ae0*/  LDC R3, c[0x0][0x634] ;  /* 0x00018d00ff037b82 */ /* 0x000e240000000800 */
[----:B0-----:R-:W-:-:S05]  /*0af0*/  IADD3 R3, P0, R16, R3, RZ ;  /* 0x0000000310037210 */ /* 0x001fca0007f1e0ff */
[----:B------:R-:W-:-:S04]  /*0b00*/  IMAD.X R21, RZ, RZ, R17, P0 ;  /* 0x000000ffff157224 */ /* 0x000fc800000e0611 */
[----:B------:R-:W-:-:S04]  /*0b10*/  IMAD.WIDE.U32 R10, R21, R24, RZ ;  /* 0x00000018150a7225 */ /* 0x000fc800078e00ff */
[----:B------:R-:W-:-:S04]  /*0b20*/  IMAD.WIDE.U32 R12, P0, R3, R25, R10 ;  /* 0x00000019030c7225 */ /* 0x000fc8000780000a */
[----:B------:R-:W-:-:S04]  /*0b30*/  IMAD.WIDE.U32 R10, R3, R24, RZ ;  /* 0x00000018030a7225 */ /* 0x000fc800078e00ff */
[----:B------:R-:W-:Y:S01]  /*0b40*/  IMAD.X R15, RZ, RZ, RZ, P0 ;  /* 0x000000ffff0f7224 */ /* 0x000fe200000e06ff */
[----:B------:R-:W-:Y:S01]  /*0b50*/  IADD3 RZ, P0, R11, R12, RZ ;  /* 0x0000000c0bff7210 */ /* 0x000fe20007f1e0ff */
[----:B------:R-:W-:-:S04]  /*0b60*/  IMAD.MOV.U32 R14, RZ, RZ, R13 ;  /* 0x000000ffff0e7224 */ /* 0x000fc800078e000d */
[----:B------:R-:W-:-:S08]  /*0b70*/  IMAD.WIDE.U32.X R10, R21, R25, R14, P0 ;  /* 0x00000019150a7225 */ /* 0x000fd000000e040e */
.L_x_9:
[----:B------:R-:W0:Y:S01]  /*0b80*/  LDC.64 R30, c[0x0][0x640] ;  /* 0x00019000ff1e7b82 */ /* 0x000e220000000a00 */
[-CC-:B------:R-:W-:Y:S01]  /*0b90*/  SHF.R.U64 R101, R10, R8.reuse, R11.reuse ;  /* 0x000000080a657219 */ /* 0x180fe2000000120b */
[----:B------:R-:W-:Y:S01]  /*0ba0*/  IMAD R29, R9, R23, R4 ;  /* 0x00000017091d7224 */ /* 0x000fe200078e0204 */
[----:B------:R-:W-:Y:S01]  /*0bb0*/  SHF.R.U32.HI R3, RZ, R8, R11 ;  /* 0x00000008ff037219 */ /* 0x000fe2000001160b */
[----:B------:R-:W-:Y:S01]  /*0bc0*/  IMAD.MOV.U32 R23, RZ, RZ, 0x1 ;  /* 0x00000001ff177424 */ /* 0x000fe200078e00ff */
[----:B------:R-:W-:-:S03]  /*0bd0*/  IADD3 R5, P0, RZ, -R101, RZ ;  /* 0x80000065ff057210 */ /* 0x000fc60007f1e0ff */
[----:B------:R-:W1:Y:S02]  /*0be0*/  LDC R12, c[0x0][0x618] ;  /* 0x00018600ff0c7b82 */ /* 0x000e640000000800 */
[----:B------:R-:W-:Y:S02]  /*0bf0*/  IMAD.X R3, RZ, RZ, ~R3, P0 ;  /* 0x000000ffff037224 */ /* 0x000fe400000e0e03 */
[----:B------:R-:W-:-:S04]  /*0c00*/  IMAD.WIDE.U32 R10, R5, R26, R16 ;  /* 0x0000001a050a7225 */ /* 0x000fc800078e0010 */
[----:B------:R-:W2:Y:S01]  /*0c10*/  LDC R20, c[0x0][0x608] ;  /* 0x00018200ff147b82 */ /* 0x000ea20000000800 */
[----:B------:R-:W-:Y:S02]  /*0c20*/  IMAD R8, R3, R26, RZ ;  /* 0x0000001a03087224 */ /* 0x000fe400078e02ff */
[----:B------:R-:W-:Y:S02]  /*0c30*/  IMAD.MOV.U32 R3, RZ, RZ, -0x1 ;  /* 0xffffffffff037424 */ /* 0x000fe400078e00ff */
[----:B------:R-:W-:-:S03]  /*0c40*/  IMAD R5, R5, R27, R8 ;  /* 0x0000001b05057224 */ /* 0x000fc600078e0208 */
[----:B------:R-:W3:Y:S01]  /*0c50*/  LDC R28, c[0x0][0x658] ;  /* 0x00019600ff1c7b82 */ /* 0x000ee20000000800 */
[----:B------:R-:W-:Y:S01]  /*0c60*/  IMAD.IADD R5, R11, 0x1, R5 ;  /* 0x000000010b057824 */ /* 0x000fe200078e0205 */
[----:B0-----:R-:W-:-:S04]  /*0c70*/  ISETP.NE.U32.AND P0, PT, R30, RZ, PT ;  /* 0x000000ff1e00720c */ /* 0x001fc80003f05070 */
[----:B------:R-:W-:Y:S02]  /*0c80*/  ISETP.NE.AND.EX P0, PT, R31, RZ, PT, P0 ;  /* 0x000000ff1f00720c */ /* 0x000fe40003f05300 */
[----:B------:R-:W0:Y:S01]  /*0c90*/  LDC R24, c[0x0][0x600] ;  /* 0x00018000ff187b82 */ /* 0x000e220000000800 */
[-CC-:B-1----:R-:W-:Y:S02]  /*0ca0*/  SHF.R.U64 R14, R10, R12.reuse, R5.reuse ;  /* 0x0000000c0a0e7219 */ /* 0x182fe40000001205 */
[----:B------:R-:W-:-:S05]  /*0cb0*/  SHF.R.U32.HI R5, RZ, R12, R5 ;  /* 0x0000000cff057219 */ /* 0x000fca0000011605 */
[----:B------:R-:W1:Y:S01]  /*0cc0*/  LDC R15, c[0x0][0x648] ;  /* 0x00019200ff0f7b82 */ /* 0x000e620000000800 */
[-CC-:B--2---:R-:W-:Y:S02]  /*0cd0*/  SHF.R.U64 R27, R14, R20.reuse, R5.reuse ;  /* 0x000000140e1b7219 */ /* 0x184fe40000001205 */
[----:B------:R-:W-:-:S05]  /*0ce0*/  SHF.R.U32.HI R5, RZ, R20, R5 ;  /* 0x00000014ff057219 */ /* 0x000fca0000011605 */
[----:B------:R-:W2:Y:S01]  /*0cf0*/  LDC R21, c[0x0][0x638] ;  /* 0x00018e00ff157b82 */ /* 0x000ea20000000800 */
[-CC-:B---3--:R-:W-:Y:S02]  /*0d00*/  SHF.R.U64 R20, R27, R28.reuse, R5.reuse ;  /* 0x0000001c1b147219 */ /* 0x188fe40000001205 */
[-C--:B------:R-:W-:Y:S02]  /*0d10*/  SHF.L.U32 R3, R3, R28.reuse, RZ ;  /* 0x0000001c03037219 */ /* 0x080fe400000006ff */
[----:B------:R-:W-:Y:S01]  /*0d20*/  SHF.R.U32.HI R5, RZ, R28, R5 ;  /* 0x0000001cff057219 */ /* 0x000fe20000011605 */
[----:B------:R-:W-:Y:S01]  /*0d30*/  IMAD.MOV.U32 R4, RZ, RZ, R20 ;  /* 0x000000ffff047224 */ /* 0x000fe200078e0014 */
[----:B------:R-:W-:Y:S01]  /*0d40*/  LOP3.LUT R12, RZ, R3, RZ, 0x33, !PT ;  /* 0x00000003ff0c7212 */ /* 0x000fe200078e33ff */
[----:B------:R-:W3:Y:S01]  /*0d50*/  LDC R25, c[0x0][0x610] ;  /* 0x00018400ff197b82 */ /* 0x000ee20000000800 */
[----:B------:R-:W-:Y:S05]  /*0d60*/  @!P0 BRA `(.L_x_10) ;  /* 0x0000000000288947 */ /* 0x000fea0003800000 */
[----:B------:R-:W4:Y:S02]  /*0d70*/  LDC R3, c[0x0][0x64c] ;  /* 0x00019300ff037b82 */ /* 0x000f240000000800 */
[----:B----4-:R-:W-:-:S05]  /*0d80*/  IADD3 R3, P0, R20, R3, RZ ;  /* 0x0000000314037210 */ /* 0x010fca0007f1e0ff */
        /* <DEDUP_REMOVED lines=8> */
.L_x_10:
[----:B-1----:R-:W-:Y:S01]  /*0e10*/  SHF.R.U64 R4, R4, R15, R5 ;  /* 0x0000000f04047219 */ /* 0x002fe20000001205 */
[----:B0-----:R-:W-:Y:S01]  /*0e20*/  VIADD R5, R24, 0xffffffff ;  /* 0xffffffff18057836 */ /* 0x001fe20000000000 */
[----:B------:R-:W-:Y:S02]  /*0e30*/  SHF.L.U32 R3, R23, R28, RZ ;  /* 0x0000001c17037219 */ /* 0x000fe400000006ff */
[----:B------:R-:W-:Y:S01]  /*0e40*/  LOP3.LUT R12, R27, R12, RZ, 0xc0, !PT ;  /* 0x0000000c1b0c7212 */ /* 0x000fe200078ec0ff */
[----:B------:R-:W-:Y:S01]  /*0e50*/  IMAD.MOV R8, RZ, RZ, -R4 ;  /* 0x000000ffff087224 */ /* 0x000fe200078e0a04 */
[----:B------:R-:W-:Y:S02]  /*0e60*/  SEL R6, R6, R29, !P1 ;  /* 0x0000001d06067207 */ /* 0x000fe40004800000 */
[----:B------:R-:W-:Y:S01]  /*0e70*/  LOP3.LUT R5, R14, R5, RZ, 0xc0, !PT ;  /* 0x000000050e057212 */ /* 0x000fe200078ec0ff */
[----:B------:R-:W-:Y:S02]  /*0e80*/  IMAD R9, R3, R4, R12 ;  /* 0x0000000403097224 */ /* 0x000fe400078e020c */
[----:B--2---:R-:W-:-:S02]  /*0e90*/  IMAD R3, R8, R21, R20 ;  /* 0x0000001508037224 */ /* 0x004fc400078e0214 */
[----:B---3--:R-:W-:Y:S02]  /*0ea0*/  IMAD R6, R9, R25, R6 ;  /* 0x0000001909067224 */ /* 0x008fe400078e0206 */
[----:B------:R-:W-:Y:S02]  /*0eb0*/  IMAD R103, R3, R24, R5 ;  /* 0x0000001803677224 */ /* 0x000fe400078e0205 */
[----:B------:R-:W-:-:S03]  /*0ec0*/  IMAD.MOV.U32 R4, RZ, RZ, 0x1 ;  /* 0x00000001ff047424 */ /* 0x000fc600078e00ff */
[----:B------:R-:W-:Y:S02]  /*0ed0*/  SEL R100, R103, R6, !P1 ;  /* 0x0000000667647207 */ /* 0x000fe40004800000 */
[----:B------:R-:W-:Y:S02]  /*0ee0*/  PRMT R3, R4, 0x7610, R3 ;  /* 0x0000761004037816 */ /* 0x000fe40000000003 */
[----:B------:R-:W-:-:S07]  /*0ef0*/  SEL R103, R6, R103, !P1 ;  /* 0x0000006706677207 */ /* 0x000fce0004800000 */
.L_x_8:
[----:B------:R-:W-:-:S08]  /*0f00*/  NOP ;  /* 0x0000000000007918 */ /* 0x000fd00000000000 */
[----:B------:R-:W0:Y:S02]  /*0f10*/  USETMAXREG.TRY_ALLOC.CTAPOOL UP0, 0xe8 ;  /* 0x000000e8000079c8 */ /* 0x000e240008000600 */
[----:B0-----:R-:W-:-:S13]  /*0f20*/  PLOP3.LUT P0, PT, PT, PT, UP0, 0x80, 0x0 ;  /* 0x000000000000781c */ /* 0x001fda0003f0f008 */
[----:B------:R-:W-:Y:S05]  /*0f30*/  @!P0 BRA `(.L_x_8) ;  /* 0xfffffffc00f08947 */ /* 0x000fea000383ffff */
[----:B------:R-:W-:Y:S01]  /*0f40*/  ULDC.64 UR4, c[0x0][0x598] ;  /* 0x0001660000047ab9 */ /* 0x000fe20000000a00 */
[----:B------:R-:W-:Y:S01]  /*0f50*/  ULDC.64 UR36, c[0x0][0x208] ;  /* 0x0000820000247ab9 */ /* 0x000fe20000000a00 */
[----:B------:R-:W-:-:S04]  /*0f60*/  ISETP.NE.U32.AND P0, PT, RZ, UR4, PT ;  /* 0x00000004ff007c0c */ /* 0x000fc8000bf05070 */
[----:B------:R-:W-:-:S13]  /*0f70*/  ISETP.NE.AND.EX P0, PT, RZ, UR5, PT, P0 ;  /* 0x00000005ff007c0c */ /* 0x000fda000bf05300 */
[----:B------:R-:W-:Y:S05]  /*0f80*/  @!P0 BRA `(.L_x_11) ;  /* 0x00000000001c8947 */ /* 0x000fea0003800000 */
[----:B------:R-:W0:Y:S02]  /*0f90*/  LDC.64 R4, c[0x0][0x598] ;  /* 0x00016600ff047b82 */ /* 0x000e240000000a00 */
[----:B0-----:R-:W2:Y:S02]  /*0fa0*/  LDG.E.64 R4, desc[UR36][R4.64] ;  /* 0x0000002404047981 */ /* 0x001ea4000c1e1b00 */
[----:B--2---:R-:W-:-:S04]  /*0fb0*/  ISETP.NE.U32.AND P0, PT, R4, RZ, PT ;  /* 0x000000ff0400720c */ /* 0x004fc80003f05070 */
[----:B------:R-:W-:-:S13]  /*0fc0*/  ISETP.NE.AND.EX P0, PT, R5, RZ, PT, P0 ;  /* 0x000000ff0500720c */ /* 0x000fda0003f05300 */
[----:B------:R-:W-:Y:S05]  /*0fd0*/  @!P0 BRA `(.L_x_11) ;  /* 0x0000000000088947 */ /* 0x000fea0003800000 */
[----:B------:R0:W5:Y:S01]  /*0fe0*/  LD.E R23, desc[UR36][R4.64] ;  /* 0x0000002404177980 */ /* 0x000162000c101900 */
[----:B------:R-:W-:Y:S05]  /*0ff0*/  BRA `(.L_x_12) ;  /* 0x0000000000247947 */ /* 0x000fea0003800000 */
.L_x_11:
[----:B------:R-:W-:Y:S02]  /*1000*/  ULDC.64 UR4, c[0x0][0x588] ;  /* 0x0001620000047ab9 */ /* 0x000fe40000000a00 */
[----:B------:R-:W-:-:S04]  /*1010*/  ISETP.NE.U32.AND P0, PT, RZ, UR4, PT ;  /* 0x00000004ff007c0c */ /* 0x000fc8000bf05070 */
[----:B------:R-:W-:-:S13]  /*1020*/  ISETP.NE.AND.EX P0, PT, RZ, UR5, PT, P0 ;  /* 0x00000005ff007c0c */ /* 0x000fda000bf05300 */
[----:B------:R-:W-:Y:S05]  /*1030*/  @!P0 BRA `(.L_x_13) ;  /* 0x00000000000c8947 */ /* 0x000fea0003800000 */
[----:B------:R-:W0:Y:S02]  /*1040*/  LDC.64 R4, c[0x0][0x588] ;  /* 0x00016200ff047b82 */ /* 0x000e240000000a00 */
[----:B0-----:R1:W5:Y:S01]  /*1050*/  LDG.E R23, desc[UR36][R4.64] ;  /* 0x0000002404177981 */ /* 0x001362000c1e1900 */
[----:B------:R-:W-:Y:S05]  /*1060*/  BRA `(.L_x_12) ;  /* 0x0000000000087947 */ /* 0x000fea0003800000 */
.L_x_13:
[----:B------:R-:W-:Y:S02]  /*1070*/  ULDC UR4, c[0x0][0x580] ;  /* 0x0001600000047ab9 */ /* 0x000fe40000000800 */
[----:B------:R-:W-:-:S07]  /*1080*/  IMAD.U32 R23, RZ, RZ, UR4 ;  /* 0x00000004ff177e24 */ /* 0x000fce000f8e00ff */
.L_x_12:
[----:B------:R-:W-:Y:S02]  /*1090*/  ULDC.64 UR4, c[0x0][0x5a0] ;  /* 0x0001680000047ab9 */ /* 0x000fe40000000a00 */
[----:B------:R-:W-:-:S04]  /*10a0*/  ISETP.NE.U32.AND P0, PT, RZ, UR4, PT ;  /* 0x00000004ff007c0c */ /* 0x000fc8000bf05070 */
[----:B------:R-:W-:-:S13]  /*10b0*/  ISETP.NE.AND.EX P0, PT, RZ, UR5, PT, P0 ;  /* 0x00000005ff007c0c */ /* 0x000fda000bf05300 */
[----:B------:R-:W-:Y:S05]  /*10c0*/  @!P0 BRA `(.L_x_14) ;  /* 0x00000000001c8947 */ /* 0x000fea0003800000 */
[----:B01----:R-:W0:Y:S02]  /*10d0*/  LDC.64 R4, c[0x0][0x5a0] ;  /* 0x00016800ff047b82 */ /* 0x003e240000000a00 */
[----:B0-----:R-:W2:Y:S02]  /*10e0*/  LDG.E.64 R4, desc[UR36][R4.64] ;  /* 0x0000002404047981 */ /* 0x001ea4000c1e1b00 */
[----:B--2---:R-:W-:-:S04]  /*10f0*/  ISETP.NE.U32.AND P0, PT, R4, RZ, PT ;  /* 0x000000ff0400720c */ /* 0x004fc80003f05070 */
[----:B------:R-:W-:-:S13]  /*1100*/  ISETP.NE.AND.EX P0, PT, R5, RZ, PT, P0 ;  /* 0x000000ff0500720c */ /* 0x000fda0003f05300 */
[----:B------:R-:W-:Y:S05]  /*1110*/  @!P0 BRA `(.L_x_14) ;  /* 0x0000000000088947 */ /* 0x000fea0003800000 */
[----:B------:R0:W5:Y:S01]  /*1120*/  LD.E R90, desc[UR36][R4.64] ;  /* 0x00000024045a7980 */ /* 0x000162000c101900 */
[----:B------:R-:W-:Y:S05]  /*1130*/  BRA `(.L_x_15) ;  /* 0x0000000000247947 */ /* 0x000fea0003800000 */
.L_x_14:
[----:B------:R-:W-:Y:S02]  /*1140*/  ULDC.64 UR4, c[0x0][0x590] ;  /* 0x0001640000047ab9 */ /* 0x000fe40000000a00 */
[----:B------:R-:W-:-:S04]  /*1150*/  ISETP.NE.U32.AND P0, PT, RZ, UR4, PT ;  /* 0x00000004ff007c0c */ /* 0x000fc8000bf05070 */
[----:B------:R-:W-:-:S13]  /*1160*/  ISETP.NE.AND.EX P0, PT, RZ, UR5, PT, P0 ;  /* 0x00000005ff007c0c */ /* 0x000fda000bf05300 */
[----:B------:R-:W-:Y:S05]  /*1170*/  @!P0 BRA `(.L_x_16) ;  /* 0x00000000000c8947 */ /* 0x000fea0003800000 */
[----:B------:R-:W2:Y:S02]  /*1180*/  LDC.64 R90, c[0x0][0x590] ;  /* 0x00016400ff5a7b82 */ /* 0x000ea40000000a00 */
[----:B--2---:R2:W5:Y:S01]  /*1190*/  LDG.E R90, desc[UR36][R90.64] ;  /* 0x000000245a5a7981 */ /* 0x004562000c1e1900 */
[----:B------:R-:W-:Y:S05]  /*11a0*/  BRA `(.L_x_15) ;  /* 0x0000000000087947 */ /* 0x000fea0003800000 */
.L_x_16:
[----:B------:R-:W-:Y:S02]  /*11b0*/  ULDC UR4, c[0x0][0x584] ;  /* 0x0001610000047ab9 */ /* 0x000fe40000000800 */
[----:B------:R-:W-:-:S07]  /*11c0*/  IMAD.U32 R90, RZ, RZ, UR4 ;  /* 0x00000004ff5a7e24 */ /* 0x000fce000f8e00ff */
.L_x_15:
[----:B------:R-:W-:-:S13]  /*11d0*/  LOP3.LUT P0, RZ, R3, 0xff, RZ, 0xc0, !PT ;  /* 0x000000ff03ff7812 */ /* 0x000fda000780c0ff */
[----:B------:R-:W-:Y:S05]  /*11e0*/  @!P0 EXIT ;  /* 0x000000000000894d */ /* 0x000fea0003800000 */
[----:B------:R-:W3:Y:S01]  /*11f0*/  LDC R93, c[0x0][0x658] ;  /* 0x00019600ff5d7b82 */ /* 0x000ee20000000800 */
[----:B------:R-:W-:Y:S01]  /*1200*/  LOP3.LUT R7, R7, 0x1, RZ, 0xc0, !PT ;  /* 0x0000000107077812 */ /* 0x000fe200078ec0ff */
[----:B------:R-:W-:Y:S01]  /*1210*/  ULDC.64 UR6, c[0x0][0x288] ;  /* 0x0000a20000067ab9 */ /* 0x000fe20000000a00 */
[----:B------:R-:W-:Y:S01]  /*1220*/  SHF.R.U32.HI R3, RZ, 0x2, R95 ;  /* 0x00000002ff037819 */ /* 0x000fe2000001165f */
[----:B------:R-:W-:Y:S01]  /*1230*/  UIADD3 UR4, UR7, 0x3f, URZ ;  /* 0x0000003f07047890 */ /* 0x000fe2000fffe03f */
[----:B------:R-:W-:Y:S01]  /*1240*/  SHF.R.U32.HI R0, RZ, 0x1, R0 ;  /* 0x00000001ff007819 */ /* 0x000fe20000011600 */
[----:B------:R-:W-:Y:S01]  /*1250*/  IMAD.SHL.U32 R88, R7, 0x40, RZ ;  /* 0x0000004007587824 */ /* 0x000fe200078e00ff */
[----:B------:R-:W-:Y:S01]  /*1260*/  LOP3.LUT R3, R3, 0x7, RZ, 0xc0, !PT ;  /* 0x0000000703037812 */ /* 0x000fe200078ec0ff */
[----:B------:R-:W4:Y:S01]  /*1270*/  LDC.64 R8, c[0x0][0x5c8] ;  /* 0x00017200ff087b82 */ /* 0x000f220000000a00 */
[----:B------:R-:W-:Y:S01]  /*1280*/  USHF.R.S32.HI UR5, URZ, 0x1f, UR4 ;  /* 0x0000001f3f057899 */ /* 0x000fe20008011404 */
[----:B------:R-:W-:Y:S01]  /*1290*/  LOP3.LUT R0, R0, 0x30, RZ, 0xc0, !PT ;  /* 0x0000003000007812 */ /* 0x000fe200078ec0ff */
[----:B------:R-:W-:Y:S01]  /*12a0*/  IMAD.MOV.U32 R6, RZ, RZ, 0x1 ;  /* 0x00000001ff067424 */ /* 0x000fe200078e00ff */
[--C-:B------:R-:W-:Y:S01]  /*12b0*/  LOP3.LUT R88, R88, 0x40, R3.reuse, 0xe2, !PT ;  /* 0x0000004058587812 */ /* 0x100fe200078ee203 */
[----:B------:R-:W-:Y:S01]  /*12c0*/  ULEA.HI UR5, UR5, UR4, URZ, 0x6 ;  /* 0x0000000405057291 */ /* 0x000fe2000f8f303f */
[-C--:B01----:R-:W-:Y:S01]  /*12d0*/  IADD3 R4, RZ, -R0.reuse, -R3 ;  /* 0x80000000ff047210 */ /* 0x083fe20007ffe803 */
[----:B------:R-:W-:Y:S01]  /*12e0*/  IMAD.U32 R5, RZ, RZ, UR6 ;  /* 0x00000006ff057e24 */ /* 0x000fe2000f8e00ff */
[----:B------:R-:W0:Y:S01]  /*12f0*/  LDC R97, c[0x0][0x600] ;  /* 0x00018000ff617b82 */ /* 0x000e220000000800 */
[----:B------:R-:W-:Y:S01]  /*1300*/  LOP3.LUT R88, R88, R0, RZ, 0xfc, !PT ;  /* 0x0000000058587212 */ /* 0x000fe200078efcff */
[----:B------:R-:W-:Y:S01]  /*1310*/  IMAD.MOV.U32 R0, RZ, RZ, -0x1 ;  /* 0xffffffffff007424 */ /* 0x000fe200078e00ff */
[----:B------:R-:W-:Y:S01]  /*1320*/  USHF.R.S32.HI UR43, URZ, 0x6, UR5 ;  /* 0x000000063f2b7899 */ /* 0x000fe20008011405 */
[----:B------:R-:W-:Y:S01]  /*1330*/  LOP3.LUT R94, R95, 0x3, RZ, 0xc0, !PT ;  /* 0x000000035f5e7812 */ /* 0x000fe200078ec0ff */
[----:B------:R-:W-:Y:S01]  /*1340*/  IMAD R4, R7, -0x40, R4 ;  /* 0xffffffc007047824 */ /* 0x000fe200078e0204 */
[C---:B------:R-:W-:Y:S01]  /*1350*/  LOP3.LUT R96, R95.reuse, 0x80, RZ, 0xc0, !PT ;  /* 0x000000805f607812 */ /* 0x040fe200078ec0ff */
[----:B------:R-:W-:Y:S01]  /*1360*/  UISETP.LT.AND UP0, UPT, UR43, 0x1, UPT ;  /* 0x000000012b00788c */ /* 0x000fe2000bf01270 */
[-C--:B---3--:R-:W-:Y:S01]  /*1370*/  SHF.L.U32 R0, R0, R93.reuse, RZ ;  /* 0x0000005d00007219 */ /* 0x088fe200000006ff */
[----:B------:R-:W-:Y:S01]  /*1380*/  ULDC UR4, c[0x0][0x284] ;  /* 0x0000a10000047ab9 */ /* 0x000fe20000000800 */
[----:B------:R-:W-:Y:S01]  /*1390*/  IMAD R94, R94, -0x2, R5 ;  /* 0xfffffffe5e5e7824 */ /* 0x000fe200078e0205 */
[----:B------:R-:W-:Y:S01]  /*13a0*/  USEL UR44, UR43, 0x1, UP0 ;  /* 0x000000012b2c7887 */ /* 0x000fe20008000000 */
[----:B------:R-:W-:Y:S01]  /*13b0*/  SHF.L.U32 R93, R6, R93, RZ ;  /* 0x0000005d065d7219 */ /* 0x000fe200000006ff */
[----:B------:R-:W-:Y:S01]  /*13c0*/  IMAD.SHL.U32 R95, R95, 0x2, RZ ;  /* 0x000000025f5f7824 */ /* 0x000fe200078e00ff */
[----:B------:R-:W-:Y:S01]  /*13d0*/  LOP3.LUT R102, R18, 0x1, RZ, 0xfc, !PT ;  /* 0x0000000112667812 */ /* 0x000fe200078efcff */
[----:B------:R-:W-:Y:S01]  /*13e0*/  VIADD R99, R4, UR4 ;  /* 0x0000000404637c36 */ /* 0x000fe20008000000 */
[C---:B----4-:R-:W-:Y:S01]  /*13f0*/  SHF.L.U64.HI R92, R8.reuse, 0x3, R9 ;  /* 0x00000003085c7819 */ /* 0x050fe20000010209 */
[----:B--2---:R-:W-:Y:S01]  /*1400*/  IMAD.SHL.U32 R91, R8, 0x8, RZ ;  /* 0x00000008085b7824 */ /* 0x004fe200078e00ff */
[----:B------:R-:W-:Y:S01]  /*1410*/  SHF.R.U32.HI R96, RZ, 0x7, R96 ;  /* 0x00000007ff607819 */ /* 0x000fe20000011660 */
[----:B------:R-:W-:Y:S01]  /*1420*/  IMAD.MOV.U32 R89, RZ, RZ, RZ ;  /* 0x000000ffff597224 */ /* 0x000fe200078e00ff */
[----:B------:R-:W-:Y:S01]  /*1430*/  LOP3.LUT R98, RZ, R0, RZ, 0x33, !PT ;  /* 0x00000000ff627212 */ /* 0x000fe200078e33ff */
[----:B------:R-:W-:Y:S01]  /*1440*/  UIADD3 UR44, UR43, -UR44, URZ ;  /* 0x8000002c2b2c7290 */ /* 0x000fe2000fffe03f */
[----:B------:R-:W-:Y:S01]  /*1450*/  UMOV UR40, URZ ;  /* 0x0000003f00287c82 */ /* 0x000fe20008000000 */
[----:B0-----:R-:W-:Y:S01]  /*1460*/  VIADD R97, R97, 0xffffffff ;  /* 0xffffffff61617836 */ /* 0x001fe20000000000 */
[----:B------:R-:W-:-:S09]  /*1470*/  UMOV UR42, URZ ;  /* 0x0000003f002a7c82 */ /* 0x000fd20008000000 */
.L_x_162:
[----:B0-----:R-:W0:Y:S01]  /*1480*/  SHFL.IDX PT, R0, R96, RZ, 0x1f ;  /* 0x00001fff60007589 */ /* 0x001e2200000e0000 */
[----:B-1----:R-:W1:Y:S01]  /*1490*/  S2UR UR7, SR_CgaCtaId ;  /* 0x00000000000779c3 */ /* 0x002e620000008800 */
[----:B------:R-:W-:Y:S01]  /*14a0*/  UMOV UR6, 0x400 ;  /* 0x0000040000067882 */ /* 0x000fe20000000000 */
[----:B0-----:R-:W-:Y:S01]  /*14b0*/  R2UR UR4, R0 ;  /* 0x00000000000472ca */ /* 0x001fe200000e0000 */
[----:B-1----:R-:W-:-:S12]  /*14c0*/  ULEA UR6, UR7, UR6, 0x18 ;  /* 0x0000000607067291 */ /* 0x002fd8000f8ec03f */
[----:B------:R-:W-:-:S04]  /*14d0*/  ULEA.HI UR5, UR4, UR4, URZ, 0x1 ;  /* 0x0000000404057291 */ /* 0x000fc8000f8f083f */
[----:B------:R-:W-:-:S04]  /*14e0*/  ULOP3.LUT UR5, UR5, 0x7fffe, URZ, 0xc0, !UPT ;  /* 0x0007fffe05057892 */ /* 0x000fc8000f8ec03f */
[----:B------:R-:W-:-:S03]  /*14f0*/  UIADD3 UR5, UR4, -UR5, URZ ;  /* 0x8000000504057290 */ /* 0x000fc6000fffe03f */
[----:B------:R-:W-:Y:S01]  /*1500*/  ULDC UR4, c[0x0][0x28c] ;  /* 0x0000a30000047ab9 */ /* 0x000fe20000000800 */
[----:B------:R-:W-:Y:S01]  /*1510*/  ULEA UR5, UR5, UR6, 0xd ;  /* 0x0000000605057291 */ /* 0x000fe2000f8e683f */
[----:B------:R-:W-:-:S03]  /*1520*/  ISETP.LT.AND P0, PT, RZ, UR4, PT ;  /* 0x00000004ff007c0c */ /* 0x000fc6000bf01270 */
[----:B------:R-:W-:-:S04]  /*1530*/  UIADD3 UR5, UR5, 0x100, URZ ;  /* 0x0000010005057890 */ /* 0x000fc8000fffe03f */
[----:B------:R-:W-:-:S04]  /*1540*/  USHF.R.U32.HI UR5, URZ, 0x4, UR5 ;  /* 0x000000043f057899 */ /* 0x000fc80008011605 */
[----:B------:R-:W-:-:S04]  /*1550*/  ULOP3.LUT UR5, UR5, 0x3fff, URZ, 0xc0, !UPT ;  /* 0x00003fff05057892 */ /* 0x000fc8000f8ec03f */
[----:B------:R-:W-:Y:S01]  /*1560*/  ULOP3.LUT UR45, UR5, 0x10000, URZ, 0xfc, !UPT ;  /* 0x00010000052d7892 */ /* 0x000fe2000f8efc3f */
[----:B--234-:R-:W-:Y:S11]  /*1570*/  @P0 BRA `(.L_x_17) ;  /* 0x0000000000400947 */ /* 0x01cff60003800000 */
[----:B------:R-:W-:Y:S01]  /*1580*/  MOV R0, 0x0 ;  /* 0x0000000000007802 */ /* 0x000fe20000000f00 */
[----:B------:R-:W-:Y:S01]  /*1590*/  ULDC.64 UR4, c[0x4][0x68] ;  /* 0x01001a0000047ab9 */ /* 0x000fe20000000a00 */
[----:B------:R-:W-:Y:S01]  /*15a0*/  ULDC.64 UR6, c[0x4][0x8] ;  /* 0x0100020000067ab9 */ /* 0x000fe20000000a00 */
[----:B------:R-:W-:Y:S01]  /*15b0*/  IMAD.U32 R4, RZ, RZ, UR4 ;  /* 0x00000004ff047e24 */ /* 0x000fe2000f8e00ff */
[----:B------:R0:W1:Y:S01]  /*15c0*/  LDC.64 R14, c[0x4][R0] ;  /* 0x01000000000e7b82 */ /* 0x0000620000000a00 */
[----:B------:R-:W-:Y:S01]  /*15d0*/  IMAD.U32 R5, RZ, RZ, UR5 ;  /* 0x00000005ff057e24 */ /* 0x000fe2000f8e00ff */
[----:B------:R-:W-:Y:S01]  /*15e0*/  ULDC.64 UR4, c[0x4][0x70] ;  /* 0x01001c0000047ab9 */ /* 0x000fe20000000a00 */
[----:B------:R-:W-:Y:S02]  /*15f0*/  IMAD.U32 R10, RZ, RZ, UR6 ;  /* 0x00000006ff0a7e24 */ /* 0x000fe4000f8e00ff */
[----:B------:R-:W-:Y:S02]  /*1600*/  IMAD.U32 R6, RZ, RZ, UR4 ;  /* 0x00000004ff067e24 */ /* 0x000fe4000f8e00ff */
[----:B------:R-:W-:-:S02]  /*1610*/  IMAD.U32 R7, RZ, RZ, UR5 ;  /* 0x00000005ff077e24 */ /* 0x000fc4000f8e00ff */
[----:B------:R-:W-:Y:S02]  /*1620*/  IMAD.U32 R11, RZ, RZ, UR7 ;  /* 0x00000007ff0b7e24 */ /* 0x000fe4000f8e00ff */
[----:B------:R-:W-:Y:S02]  /*1630*/  IMAD.MOV.U32 R8, RZ, RZ, 0x1e1 ;  /* 0x000001e1ff087424 */ /* 0x000fe400078e00ff */
[----:B------:R-:W-:Y:S02]  /*1640*/  IMAD.MOV.U32 R12, RZ, RZ, 0x1 ;  /* 0x00000001ff0c7424 */ /* 0x000fe400078e00ff */
[----:B0-----:R-:W-:-:S07]  /*1650*/  IMAD.MOV.U32 R13, RZ, RZ, RZ ;  /* 0x000000ffff0d7224 */ /* 0x001fce00078e00ff */
[----:B------:R-:W-:-:S07]  /*1660*/  LEPC R20, `(.L_x_17) ;  /* 0x000000001014794e */ /* 0x000fce0000000000 */
[----:B-1---5:R-:W-:Y:S05]  /*1670*/  CALL.ABS.NOINC R14 ;  /* 0x000000000e007343 */ /* 0x022fea0003c00000 */
.L_x_17:
[----:B------:R-:W-:-:S13]  /*1680*/  ISETP.NE.AND P0, PT, R102, 0x3, PT ;  /* 0x000000036600780c */ /* 0x000fda0003f05270 */
[----:B------:R-:W-:Y:S05]  /*1690*/  @!P0 BRA `(.L_x_18) ;  /* 0x0000000000048947 */ /* 0x000fea0003800000 */
[----:B------:R-:W-:Y:S01]  /*16a0*/  BPT.TRAP 0x1 ;  /* 0x000000040000795c */ /* 0x000fe20000300000 */
.L_x_18:
[----:B------:R-:W0:Y:S01]  /*16b0*/  S2UR UR5, SR_CgaCtaId ;  /* 0x00000000000579c3 */ /* 0x000e220000008800 */
[----:B------:R-:W-:Y:S01]  /*16c0*/  UMOV UR4, 0x400 ;  /* 0x0000040000047882 */ /* 0x000fe20000000000 */
[----:B------:R-:W-:Y:S02]  /*16d0*/  IMAD.U32 R0, RZ, RZ, UR40 ;  /* 0x00000028ff007e24 */ /* 0x000fe4000f8e00ff */
[----:B------:R-:W-:-:S03]  /*16e0*/  IMAD.U32 R3, RZ, RZ, UR42 ;  /* 0x0000002aff037e24 */ /* 0x000fc6000f8e00ff */
[----:B------:R-:W-:Y:S01]  /*16f0*/  SHF.L.U32 R0, R0, 0x1f, RZ ;  /* 0x0000001f00007819 */ /* 0x000fe200000006ff */
[----:B0-----:R-:W-:-:S06]  /*1700*/  ULEA UR4, UR5, UR4, 0x18 ;  /* 0x0000000405047291 */ /* 0x001fcc000f8ec03f */
[----:B------:R-:W-:-:S04]  /*1710*/  IMAD.U32 R6, RZ, RZ, UR4 ;  /* 0x00000004ff067e24 */ /* 0x000fc8000f8e00ff */
[----:B------:R-:W-:-:S04]  /*1720*/  IMAD R3, R3, 0x8, R6 ;  /* 0x0000000803037824 */ /* 0x000fc800078e0206 */
[----:B------:R0:W1:Y:S01]  /*1730*/  SYNCS.PHASECHK.TRANS64.TRYWAIT P1, [R3+URZ], R0 ;  /* 0x00000000030075a7 */ /* 0x000062000802017f */
[----:B------:R-:W-:Y:S05]  /*1740*/  @!P0 BRA `(.L_x_19) ;  /* 0x0000000000048947 */ /* 0x000fea0003800000 */
[----:B------:R-:W-:Y:S01]  /*1750*/  BPT.TRAP 0x1 ;  /* 0x000000040000795c */ /* 0x000fe20000300000 */
.L_x_19:
[----:B------:R-:W-:-:S05]  /*1760*/  IMAD.U32 R4, RZ, RZ, UR44 ;  /* 0x0000002cff047e24 */ /* 0x000fca000f8e00ff */
[----:B------:R-:W-:Y:S01]  /*1770*/  ISETP.GE.AND P2, PT, R4, 0x1, PT ;  /* 0x000000010400780c */ /* 0x000fe20003f46270 */
[----:B-1----:R-:W-:-:S12]  /*1780*/  @P1 BRA `(.L_x_20) ;  /* 0x0000000000081947 */ /* 0x002fd80003800000 */
[----:B------:R-:W1:Y:S02]  /*1790*/  SYNCS.PHASECHK.TRANS64.TRYWAIT P1, [R3+URZ], R0 ;  /* 0x00000000030075a7 */ /* 0x000e64000802017f */
[----:B-1----:R-:W-:Y:S05]  /*17a0*/  @!P1 BRA `(.L_x_21) ;  /* 0x0000005c00509947 */ /* 0x002fea0003800000 */
.L_x_20:
[----:B------:R-:W-:Y:S05]  /*17b0*/  WARPSYNC.ALL ;  /* 0x0000000000007948 */ /* 0x000fea0003800000 */
[----:B------:R-:W-:Y:S01]  /*17c0*/  R2UR UR4, R6 ;  /* 0x00000000060472ca */ /* 0x000fe200000e0000 */
[----:B------:R-:W-:Y:S01]  /*17d0*/  ULEA UR5, UR42, UR45, 0xb ;  /* 0x0000002d2a057291 */ /* 0x000fe2000f8e583f */
[----:B------:R-:W-:Y:S01]  /*17e0*/  WARPGROUP.ARRIVE ;  /* 0x00000000000079c5 */ /* 0x000fe20000000000 */
[----:B------:R-:W-:Y:S01]  /*17f0*/  UMOV UR9, 0x40000040 ;  /* 0x4000004000097882 */ /* 0x000fe20000000000 */
[----:B------:R-:W-:-:S04]  /*1800*/  UMOV UR11, 0x40000040 ;  /* 0x40000040000b7882 */ /* 0x000fc80000000000 */
[----:B------:R-:W-:-:S05]  /*1810*/  UMOV UR8, UR5 ;  /* 0x0000000500087c82 */ /* 0x000fca0008000000 */
[----:B------:R-:W-:-:S04]  /*1820*/  UIADD3 UR4, UR4, 0x18100, URZ ;  /* 0x0001810004047890 */ /* 0x000fc8000fffe03f */
[----:B------:R-:W-:-:S04]  /*1830*/  USHF.R.U32.HI UR4, URZ, 0x4, UR4 ;  /* 0x000000043f047899 */ /* 0x000fc80008011604 */
[----:B------:R-:W-:-:S04]  /*1840*/  ULOP3.LUT UR4, UR4, 0x3fff, URZ, 0xc0, !UPT ;  /* 0x00003fff04047892 */ /* 0x000fc8000f8ec03f */
[----:B------:R-:W-:-:S04]  /*1850*/  ULOP3.LUT UR4, UR4, 0x10000, URZ, 0xfc, !UPT ;  /* 0x0001000004047892 */ /* 0x000fc8000f8efc3f */
[----:B------:R-:W-:-:S07]  /*1860*/  ULEA UR6, UR42, UR4, 0xb ;  /* 0x000000042a067291 */ /* 0x000fce000f8e583f */
[----:B------:R-:W-:Y:S02]  /*1870*/  UMOV UR10, UR6 ;  /* 0x00000006000a7c82 */ /* 0x000fe40008000000 */
[----:B------:R-:W-:Y:S01]  /*1880*/  HGMMA.64x128x8.F32.TF32 R24, gdesc[UR8], RZ, !UPT, gsb0 ;  /* 0x05e00000081879f0 */ /* 0x000fe2000c0028ff */
[----:B------:R-:W-:Y:S02]  /*1890*/  UIADD3 UR8, UR5, 0x2, URZ ;  /* 0x0000000205087890 */ /* 0x000fe4000fffe03f */
[----:B------:R-:W-:Y:S01]  /*18a0*/  UIADD3 UR10, UR6, 0x2, URZ ;  /* 0x00000002060a7890 */ /* 0x000fe2000fffe03f */
[----:B------:R-:W-:Y:S01]  /*18b0*/  UMOV UR9, 0x40000040 ;  /* 0x4000004000097882 */ /* 0x000fe20000000000 */
[----:B------:R-:W-:Y:S01]  /*18c0*/  UMOV UR11, 0x40000040 ;  /* 0x40000040000b7882 */ /* 0x000fe20000000000 */
[----:B------:R-:W-:Y:S02]  /*18d0*/  WARPGROUP.DEPBAR.LE gsb0, 0x0 ;  /* 0x00008000000079c5 */ /* 0x000fe40000010000 */
[----:B------:R-:W-:-:S06]  /*18e0*/  WARPGROUP.ARRIVE ;  /* 0x00000000000079c5 */ /* 0x000fcc0000000000 */
[----:B------:R-:W-:Y:S01]  /*18f0*/  HGMMA.64x128x8.F32.TF32 R24, gdesc[UR8], R24, gsb0 ;  /* 0x05e00000081879f0 */ /* 0x000fe20008002818 */
        /* <DEDUP_REMOVED lines=41> */
[----:B------:R-:W-:Y:S03]  /*1b90*/  HGMMA.64x128x8.F32.TF32 R24, gdesc[UR8], R24, gsb0 ;  /* 0x05e00000081879f0 */ /* 0x000fe60008002818 */
[----:B------:R-:W-:Y:S02]  /*1ba0*/  WARPGROUP.DEPBAR.LE gsb0, 0x0 ;  /* 0x00008000000079c5 */ /* 0x000fe40000010000 */
[----:B------:R-:W-:Y:S05]  /*1bb0*/  @!P2 BRA `(.L_x_22) ;  /* 0x000000040098a947 */ /* 0x000fea0003800000 */
[----:B------:R-:W-:Y:S01]  /*1bc0*/  UIADD3 UR5, UR42, 0x1, URZ ;  /* 0x000000012a057890 */ /* 0x000fe2000fffe03f */
[----:B01----:R-:W-:Y:S02]  /*1bd0*/  IMAD.U32 R0, RZ, RZ, UR44 ;  /* 0x0000002cff007e24 */ /* 0x003fe4000f8e00ff */
[----:B------:R-:W-:Y:S01]  /*1be0*/  IMAD.U32 R3, RZ, RZ, UR42 ;  /* 0x0000002aff037e24 */ /* 0x000fe2000f8e00ff */
[----:B------:R-:W-:-:S04]  /*1bf0*/  UISETP.NE.AND UP0, UPT, UR5, 0x3, UPT ;  /* 0x000000030500788c */ /* 0x000fc8000bf05270 */
[----:B------:R-:W-:Y:S02]  /*1c00*/  USEL UR6, URZ, 0x1, UP0 ;  /* 0x000000013f067887 */ /* 0x000fe40008000000 */
[----:B------:R-:W-:Y:S02]  /*1c10*/  USEL UR5, UR5, URZ, UP0 ;  /* 0x0000003f05057287 */ /* 0x000fe40008000000 */
[----:B------:R-:W-:-:S06]  /*1c20*/  ULOP3.LUT UR6, UR40, UR6, URZ, 0x3c, !UPT ;  /* 0x0000000628067292 */ /* 0x000fcc000f8e3c3f */
[----:B------:R-:W-:-:S07]  /*1c30*/  IMAD.U32 R7, RZ, RZ, UR6 ;  /* 0x00000006ff077e24 */ /* 0x000fce000f8e00ff */
.L_x_29:
[----:B------:R-:W-:Y:S05]  /*1c40*/  @!P0 BRA `(.L_x_23) ;  /* 0x0000000000048947 */ /* 0x000fea0003800000 */
[----:B------:R-:W-:Y:S01]  /*1c50*/  BPT.TRAP 0x1 ;  /* 0x000000040000795c */ /* 0x000fe20000300000 */
.L_x_23:
[----:B------:R-:W0:Y:S01]  /*1c60*/  S2UR UR7, SR_CgaCtaId ;  /* 0x00000000000779c3 */ /* 0x000e220000008800 */
[----:B------:R-:W-:Y:S01]  /*1c70*/  UMOV UR6, 0x400 ;  /* 0x0000040000067882 */ /* 0x000fe20000000000 */
[----:B------:R-:W-:Y:S01]  /*1c80*/  IMAD.U32 R5, RZ, RZ, UR5 ;  /* 0x00000005ff057e24 */ /* 0x000fe2000f8e00ff */
[----:B------:R-:W-:Y:S01]  /*1c90*/  SHF.L.U32 R4, R7, 0x1f, RZ ;  /* 0x0000001f07047819 */ /* 0x000fe200000006ff */
[----:B0-----:R-:W-:-:S06]  /*1ca0*/  ULEA UR6, UR7, UR6, 0x18 ;  /* 0x0000000607067291 */ /* 0x001fcc000f8ec03f */
[----:B------:R-:W-:-:S04]  /*1cb0*/  IMAD.U32 R6, RZ, RZ, UR6 ;  /* 0x00000006ff067e24 */ /* 0x000fc8000f8e00ff */
[----:B------:R-:W-:-:S04]  /*1cc0*/  IMAD R5, R5, 0x8, R6 ;  /* 0x0000000805057824 */ /* 0x000fc800078e0206 */
[----:B------:R0:W1:Y:S01]  /*1cd0*/  SYNCS.PHASECHK.TRANS64.TRYWAIT P1, [R5+URZ], R4 ;  /* 0x00000004050075a7 */ /* 0x000062000802017f */
[----:B------:R-:W-:Y:S05]  /*1ce0*/  @!P0 BRA `(.L_x_24) ;  /* 0x0000000000048947 */ /* 0x000fea0003800000 */
[----:B------:R-:W-:Y:S01]  /*1cf0*/  BPT.TRAP 0x1 ;  /* 0x000000040000795c */ /* 0x000fe20000300000 */
.L_x_24:
[----:B-1----:R-:W-:Y:S05]  /*1d00*/  @P1 BRA `(.L_x_25) ;  /* 0x0000000000081947 */ /* 0x002fea0003800000 */
[----:B------:R-:W1:Y:S02]  /*1d10*/  SYNCS.PHASECHK.TRANS64.TRYWAIT P1, [R5+URZ], R4 ;  /* 0x00000004050075a7 */ /* 0x000e64000802017f */
[----:B-1----:R-:W-:Y:S05]  /*1d20*/  @!P1 BRA `(.L_x_26) ;  /* 0x0000005800049947 */ /* 0x002fea0003800000 */
.L_x_25:
[----:B------:R-:W-:Y:S01]  /*1d30*/  ULEA UR6, UR5, UR45, 0xb ;  /* 0x0000002d05067291 */ /* 0x000fe2000f8e583f */
[----:B------:R-:W-:Y:S01]  /*1d40*/  WARPGROUP.ARRIVE ;  /* 0x00000000000079c5 */ /* 0x000fe20000000000 */
[----:B------:R-:W-:Y:S01]  /*1d50*/  ULEA UR7, UR5, UR4, 0xb ;  /* 0x0000000405077291 */ /* 0x000fe2000f8e583f */
[----:B------:R-:W-:Y:S01]  /*1d60*/  UMOV UR9, 0x40000040 ;  /* 0x4000004000097882 */ /* 0x000fe20000000000 */
[----:B------:R-:W-:-:S03]  /*1d70*/  UMOV UR11, 0x40000040 ;  /* 0x40000040000b7882 */ /* 0x000fc60000000000 */
[----:B------:R-:W-:Y:S02]  /*1d80*/  UMOV UR8, UR6 ;  /* 0x0000000600087c82 */ /* 0x000fe40008000000 */
[----:B------:R-:W-:Y:S02]  /*1d90*/  UMOV UR10, UR7 ;  /* 0x00000007000a7c82 */ /* 0x000fe40008000000 */
[----:B------:R-:W-:Y:S01]  /*1da0*/  HGMMA.64x128x8.F32.TF32 R24, gdesc[UR8], R24, gsb0 ;  /* 0x05e00000081879f0 */ /* 0x000fe20008002818 */
[----:B------:R-:W-:Y:S02]  /*1db0*/  UIADD3 UR8, UR6, 0x2, URZ ;  /* 0x0000000206087890 */ /* 0x000fe4000fffe03f */
[----:B------:R-:W-:Y:S01]  /*1dc0*/  UIADD3 UR10, UR7, 0x2, URZ ;  /* 0x00000002070a7890 */ /* 0x000fe2000fffe03f */
[----:B------:R-:W-:Y:S01]  /*1dd0*/  UMOV UR9, 0x40000040 ;  /* 0x4000004000097882 */ /* 0x000fe20000000000 */
[----:B------:R-:W-:Y:S01]  /*1de0*/  UMOV UR11, 0x40000040 ;  /* 0x40000040000b7882 */ /* 0x000fe20000000000 */
[----:B------:R-:W-:-:S02]  /*1df0*/  WARPGROUP.DEPBAR.LE gsb0, 0x0 ;  /* 0x00008000000079c5 */ /* 0x000fc40000010000 */
        /* <DEDUP_REMOVED lines=46> */
[----:B------:R-:W-:Y:S01]  /*20e0*/  BPT.TRAP 0x1 ;  /* 0x000000040000795c */ /* 0x000fe20000300000 */
.L_x_27:
[----:B------:R-:W-:-:S13]  /*20f0*/  ISETP.NE.AND P1, PT, R22, RZ, PT ;  /* 0x000000ff1600720c */ /* 0x000fda0003f25270 */
[----:B01----:R-:W-:-:S04]  /*2100*/  @P1 IMAD R4, R3, 0x8, R6 ;  /* 0x0000000803041824 */ /* 0x003fc800078e0206 */
[----:B------:R-:W-:-:S05]  /*2110*/  @P1 VIADD R4, R4, 0x18 ;  /* 0x0000001804041836 */ /* 0x000fca0000000000 */
[----:B------:R-:W-:-:S04]  /*2120*/  @P1 PRMT R4, R19, 0x654, R4 ;  /* 0x0000065413041816 */ /* 0x000fc80000000004 */
[----:B------:R0:W-:Y:S01]  /*2130*/  @P1 SYNCS.ARRIVE.TRANS64.RED.A1T0 RZ, [R4+URZ], RZ ;  /* 0x000000ff04ff19a7 */ /* 0x0001e2000810043f */
[----:B------:R-:W-:-:S13]  /*2140*/  ISETP.GT.U32.AND P1, PT, R18, 0x1, PT ;  /* 0x000000011200780c */ /* 0x000fda0003f24070 */
[----:B0-----:R-:W-:Y:S05]  /*2150*/  @P1 BRA `(.L_x_28) ;  /* 0x0000000000041947 */ /* 0x001fea0003800000 */
[----:B------:R-:W-:Y:S01]  /*2160*/  BPT.TRAP 0x1 ;  /* 0x000000040000795c */ /* 0x000fe20000300000 */
.L_x_28:
[----:B------:R-:W-:Y:S01]  /*2170*/  UIADD3 UR5, UR5, 0x1, URZ ;  /* 0x0000000105057890 */ /* 0x000fe2000fffe03f */
[C---:B------:R-:W-:Y:S01]  /*2180*/  ISETP.GT.AND P2, PT, R0.reuse, 0x1, PT ;  /* 0x000000010000780c */ /* 0x040fe20003f44270 */
[----:B------:R-:W-:Y:S02]  /*2190*/  VIADD R3, R3, 0x1 ;  /* 0x0000000103037836 */ /* 0x000fe40000000000 */
[----:B------:R-:W-:Y:S01]  /*21a0*/  UISETP.NE.AND UP0, UPT, UR5, 0x3, UPT ;  /* 0x000000030500788c */ /* 0x000fe2000bf05270 */
[----:B------:R-:W-:Y:S02]  /*21b0*/  VIADD R0, R0, 0xffffffff ;  /* 0xffffffff00007836 */ /* 0x000fe40000000000 */
[C---:B------:R-:W-:Y:S01]  /*21c0*/  ISETP.NE.AND P1, PT, R3.reuse, 0x3, PT ;  /* 0x000000030300780c */ /* 0x040fe20003f25270 */
[----:B------:R-:W-:Y:S02]  /*21d0*/  USEL UR6, URZ, 0x1, UP0 ;  /* 0x000000013f067887 */ /* 0x000fe40008000000 */
[----:B------:R-:W-:Y:S01]  /*21e0*/  USEL UR5, UR5, URZ, UP0 ;  /* 0x0000003f05057287 */ /* 0x000fe20008000000 */
[----:B------:R-:W-:-:S03]  /*21f0*/  SEL R3, R3, RZ, P1 ;  /* 0x000000ff03037207 */ /* 0x000fc60000800000 */
[----:B------:R-:W-:Y:S01]  /*2200*/  LOP3.LUT R7, R7, UR6, RZ, 0x3c, !PT ;  /* 0x0000000607077c12 */ /* 0x000fe2000f8e3cff */
[----:B------:R-:W-:Y:S07]  /*2210*/  @P2 BRA `(.L_x_29) ;  /* 0xfffffff800882947 */ /* 0x000fee000383ffff */
.L_x_22:
[----:B01----:R-:W0:Y:S02]  /*2220*/  LDC R0, c[0x0][0x28c] ;  /* 0x0000a300ff007b82 */ /* 0x003e240000000800 */
[----:B0-----:R-:W-:-:S13]  /*2230*/  ISETP.GE.AND P1, PT, R0, 0x1, PT ;  /* 0x000000010000780c */ /* 0x001fda0003f26270 */
[----:B------:R-:W-:Y:S05]  /*2240*/  @!P1 BRA `(.L_x_30) ;  /* 0x0000000000449947 */ /* 0x000fea0003800000 */
[----:B------:R-:W-:Y:S05]  /*2250*/  @!P0 BRA `(.L_x_31) ;  /* 0x0000000000048947 */ /* 0x000fea0003800000 */
[----:B------:R-:W-:Y:S01]  /*2260*/  BPT.TRAP 0x1 ;  /* 0x000000040000795c */ /* 0x000fe20000300000 */
.L_x_31:
[----:B------:R-:W-:-:S13]  /*2270*/  ISETP.NE.AND P0, PT, R22, RZ, PT ;  /* 0x000000ff1600720c */ /* 0x000fda0003f05270 */
[----:B------:R-:W-:-:S05]  /*2280*/  VOTEU.ANY UP0, P0 ;  /* 0x00000000003f7886 */ /* 0x000fca0000000100 */
[----:B------:R-:W-:-:S06]  /*2290*/  @UP0 UIADD3 UR4, UR44, UR42, URZ ;  /* 0x0000002a2c040290 */ /* 0x000fcc000fffe03f */
[----:B------:R-:W-:Y:S02]  /*22a0*/  IMAD.U32 R4, RZ, RZ, UR4 ;  /* 0x00000004ff047e24 */ /* 0x000fe4000f8e00ff */
[----:B------:R-:W-:Y:S02]  /*22b0*/  IMAD.U32 R3, RZ, RZ, UR4 ;  /* 0x00000004ff037e24 */ /* 0x000fe4000f8e00ff */
[----:B------:R-:W-:-:S05]  /*22c0*/  @P0 IMAD.WIDE.U32 R4, R4, -0x55555555, RZ ;  /* 0xaaaaaaab04040825 */ /* 0x000fca00078e00ff */
[----:B------:R-:W-:-:S05]  /*22d0*/  @P0 SHF.R.U32.HI R0, RZ, 0x1, R5 ;  /* 0x00000001ff000819 */ /* 0x000fca0000011605 */
[----:B------:R-:W-:-:S04]  /*22e0*/  @P0 IMAD R0, R0, -0x3, R3 ;  /* 0xfffffffd00000824 */ /* 0x000fc800078e0203 */
[----:B------:R-:W-:-:S04]  /*22f0*/  @P0 IMAD R0, R0, 0x8, R6 ;  /* 0x0000000800000824 */ /* 0x000fc800078e0206 */
[----:B------:R-:W-:-:S05]  /*2300*/  @P0 VIADD R0, R0, 0x18 ;  /* 0x0000001800000836 */ /* 0x000fca0000000000 */
[----:B------:R-:W-:-:S04]  /*2310*/  @P0 PRMT R0, R19, 0x654, R0 ;  /* 0x0000065413000816 */ /* 0x000fc80000000000 */
[----:B------:R0:W-:Y:S01]  /*2320*/  @P0 SYNCS.ARRIVE.TRANS64.RED.A1T0 RZ, [R0+URZ], RZ ;  /* 0x000000ff00ff09a7 */ /* 0x0001e2000810043f */
[----:B------:R-:W-:-:S13]  /*2330*/  ISETP.GT.U32.AND P0, PT, R18, 0x1, PT ;  /* 0x000000011200780c */ /* 0x000fda0003f04070 */
[----:B0-----:R-:W-:Y:S05]  /*2340*/  @P0 BRA `(.L_x_30) ;  /* 0x0000000000040947 */ /* 0x001fea0003800000 */
[----:B------:R-:W-:Y:S01]  /*2350*/  BPT.TRAP 0x1 ;  /* 0x000000040000795c */ /* 0x000fe20000300000 */
.L_x_30:
[----:B------:R-:W-:Y:S01]  /*2360*/  IMAD.SHL.U32 R100, R100, 0x80, RZ ;  /* 0x0000008064647824 */ /* 0x000fe200078e00ff */
[----:B------:R-:W-:Y:S01]  /*2370*/  UIADD3 UR42, UR43, UR42, URZ ;  /* 0x0000002a2b2a7290 */ /* 0x000fe2000fffe03f */
[----:B------:R-:W-:Y:S01]  /*2380*/  SHF.R.S32.HI R11, RZ, 0x1f, R101 ;  /* 0x0000001fff0b7819 */ /* 0x000fe20000011465 */
[----:B------:R-:W-:Y:S01]  /*2390*/  UISETP.GE.U32.AND UP1, UPT, UR43, 0x3, UPT ;  /* 0x000000032b00788c */ /* 0x000fe2000bf26070 */
[----:B------:R-:W-:Y:S01]  /*23a0*/  IMAD.SHL.U32 R6, R103, 0x80, RZ ;  /* 0x0000008067067824 */ /* 0x000fe200078e00ff */
[----:B------:R-:W-:Y:S01]  /*23b0*/  ULDC UR7, c[0x0][0x288] ;  /* 0x0000a20000077ab9 */ /* 0x000fe20000000800 */
[C---:B------:R-:W-:Y:S01]  /*23c0*/  LOP3.LUT R8, R100.reuse, 0x6, R95, 0xf8, !PT ;  /* 0x0000000664087812 */ /* 0x040fe200078ef85f */
[----:B------:R-:W-:Y:S01]  /*23d0*/  UISETP.GT.U32.AND UP0, UPT, UR42, 0x2, UPT ;  /* 0x000000022a00788c */ /* 0x000fe2000bf04070 */
[----:B------:R-:W-:Y:S01]  /*23e0*/  ISETP.GE.AND P0, PT, R100, UR7, PT ;  /* 0x0000000764007c0c */ /* 0x000fe2000bf06270 */
[----:B------:R-:W-:Y:S01]  /*23f0*/  ULDC.64 UR4, c[0x0][0x5d0] ;  /* 0x0001740000047ab9 */ /* 0x000fe20000000a00 */
[--C-:B------:R-:W-:Y:S01]  /*2400*/  SHF.R.S32.HI R9, RZ, 0x1f, R8.reuse ;  /* 0x0000001fff097819 */ /* 0x100fe20000011408 */
[----:B------:R-:W-:Y:S01]  /*2410*/  ULDC UR10, c[0x0][0x284] ;  /* 0x0000a100000a7ab9 */ /* 0x000fe20000000800 */
[----:B------:R-:W-:Y:S01]  /*2420*/  IMAD R0, R11, UR4, RZ ;  /* 0x000000040b007c24 */ /* 0x000fe2000f8e02ff */
[----:B------:R-:W-:Y:S01]  /*2430*/  UISETP.LT.U32.AND UP0, UPT, UR43, 0x3, UP0 ;  /* 0x000000032b00788c */ /* 0x000fe20008701070 */
[----:B------:R-:W-:Y:S01]  /*2440*/  ISETP.GE.OR P0, PT, R6, UR10, P0 ;  /* 0x0000000a06007c0c */ /* 0x000fe20008706670 */
[----:B------:R-:W-:Y:S01]  /*2450*/  IMAD.WIDE.U32 R4, R101, UR4, R8 ;  /* 0x0000000465047c25 */ /* 0x000fe2000f8e0008 */
[----:B------:R-:W-:Y:S01]  /*2460*/  ULDC.64 UR8, c[0x0][0x5c8] ;  /* 0x0001720000087ab9 */ /* 0x000fe20000000a00 */
[----:B------:R-:W-:-:S02]  /*2470*/  USEL UR6, URZ, 0x1, !UP0 ;  /* 0x000000013f067887 */ /* 0x000fc4000c000000 */
[----:B------:R-:W-:Y:S01]  /*2480*/  IMAD R3, R101, UR5, R0 ;  /* 0x0000000565037c24 */ /* 0x000fe2000f8e0200 */
[----:B------:R-:W-:Y:S01]  /*2490*/  @UP1 UIMAD.WIDE.U32 UR4, UR42, -0x55555555, URZ ;  /* 0xaaaaaaab2a0418a5 */ /* 0x000fe2000f8e003f */
[----:B------:R-:W-:Y:S01]  /*24a0*/  IMAD.WIDE R104, R103, 0x80, R88 ;  /* 0x0000008067687825 */ /* 0x000fe200078e0258 */
[----:B------:R-:W-:Y:S02]  /*24b0*/  ULOP3.LUT UR40, UR40, UR6, URZ, 0x3c, !UPT ;  /* 0x0000000628287292 */ /* 0x000fe4000f8e3c3f */
[----:B------:R-:W-:Y:S01]  /*24c0*/  @UP1 USHF.R.U32.HI UR4, URZ, 0x1, UR5 ;  /* 0x000000013f041899 */ /* 0x000fe20008011605 */
[----:B------:R-:W-:Y:S02]  /*24d0*/  IMAD.IADD R5, R5, 0x1, R3 ;  /* 0x0000000105057824 */ /* 0x000fe400078e0203 */
[----:B------:R-:W-:Y:S01]  /*24e0*/  IMAD R3, R105, UR8, RZ ;  /* 0x0000000869037c24 */ /* 0x000fe2000f8e02ff */
[----:B------:R-:W-:Y:S01]  /*24f0*/  @UP1 ULOP3.LUT UR40, UR40, 0x1, UR4, 0x78, !UPT ;  /* 0x0000000128281892 */ /* 0x000fe2000f8e7804 */
[----:B------:R-:W-:-:S04]  /*2500*/  IMAD.WIDE.U32 R106, R104, UR8, R4 ;  /* 0x00000008686a7c25 */ /* 0x000fc8000f8e0004 */
[----:B------:R-:W-:Y:S02]  /*2510*/  IMAD R7, R104, UR9, R3 ;  /* 0x0000000968077c24 */ /* 0x000fe4000f8e0203 */
[----:B------:R-:W-:Y:S01]  /*2520*/  IMAD.MOV.U32 R0, RZ, RZ, -0x1 ;  /* 0xffffffffff007424 */ /* 0x000fe200078e00ff */
[----:B------:R-:W-:Y:S06]  /*2530*/  @P0 BRA `(.L_x_32) ;  /* 0x0000003400040947 */ /* 0x000fec0003800000 */
[----:B-----5:R-:W-:Y:S01]  /*2540*/  FSETP.NEU.AND P0, PT, R90, RZ, PT ;  /* 0x000000ff5a00720b */ /* 0x020fe20003f0d000 */
[----:B------:R-:W-:Y:S01]  /*2550*/  IMAD.IADD R4, R94, 0x1, -R100 ;  /* 0x000000015e047824 */ /* 0x000fe200078e0a64 */
[----:B------:R-:W-:Y:S01]  /*2560*/  BSSY B0, `(.L_x_32) ;  /* 0x000033e000007945 */ /* 0x000fe20003800000 */
[----:B------:R-:W-:Y:S02]  /*2570*/  IMAD.IADD R3, R99, 0x1, -R6 ;  /* 0x0000000163037824 */ /* 0x000fe400078e0a06 */
[----:B------:R-:W-:Y:S01]  /*2580*/  IMAD.IADD R115, R107, 0x1, R7 ;  /* 0x000000016b737824 */ /* 0x000fe200078e0207 */
[----:B------:R-:W-:-:S04]  /*2590*/  ISETP.GT.AND P3, PT, R4, RZ, PT ;  /* 0x000000ff0400720c */ /* 0x000fc80003f64270 */
[----:B------:R-:W-:-:S03]  /*25a0*/  ISETP.GT.AND P1, PT, R3, RZ, P3 ;  /* 0x000000ff0300720c */ /* 0x000fc60001f24270 */
[----:B------:R-:W-:Y:S10]  /*25b0*/  @!P0 BRA `(.L_x_33) ;  /* 0x0000002400208947 */ /* 0x000ff40003800000 */
[----:B------:R-:W0:Y:S01]  /*25c0*/  LDC.64 R108, c[0x0][0x5b8] ;  /* 0x00016e00ff6c7b82 */ /* 0x000e220000000a00 */
[----:B------:R-:W-:-:S07]  /*25d0*/  ULDC.64 UR4, c[0x0][0x5c0] ;  /* 0x0001700000047ab9 */ /* 0x000fce0000000a00 */
[----:B------:R-:W1:Y:S08]  /*25e0*/  LDC.64 R110, c[0x0][0x5b0] ;  /* 0x00016c00ff6e7b82 */ /* 0x000e700000000a00 */
[----:B------:R-:W2:Y:S01]  /*25f0*/  LDC.64 R112, c[0x0][0x5a8] ;  /* 0x00016a00ff707b82 */ /* 0x000ea20000000a00 */
[-C--:B0-----:R-:W-:Y:S02]  /*2600*/  IMAD R6, R11, R108.reuse, RZ ;  /* 0x0000006c0b067224 */ /* 0x081fe400078e02ff */
[----:B------:R-:W-:-:S04]  /*2610*/  IMAD.WIDE.U32 R12, R101, R108, R8 ;  /* 0x0000006c650c7225 */ /* 0x000fc800078e0008 */
[----:B------:R-:W-:Y:S02]  /*2620*/  IMAD R103, R101, R109, R6 ;  /* 0x0000006d65677224 */ /* 0x000fe400078e0206 */
[-C--:B-1----:R-:W-:Y:S02]  /*2630*/  IMAD R5, R105, R110.reuse, RZ ;  /* 0x0000006e69057224 */ /* 0x082fe400078e02ff */
[----:B------:R-:W-:Y:S02]  /*2640*/  IMAD.IADD R13, R13, 0x1, R103 ;  /* 0x000000010d0d7824 */ /* 0x000fe400078e0267 */
[C---:B------:R-:W-:Y:S02]  /*2650*/  IMAD R107, R104.reuse, R111, R5 ;  /* 0x0000006f686b7224 */ /* 0x040fe400078e0205 */
[----:B------:R-:W-:-:S04]  /*2660*/  IMAD.WIDE.U32 R6, R104, R110, R12 ;  /* 0x0000006e68067225 */ /* 0x000fc800078e000c */
[----:B------:R-:W-:Y:S01]  /*2670*/  IMAD.IADD R5, R7, 0x1, R107 ;  /* 0x0000000107057824 */ /* 0x000fe200078e026b */
[----:B--2---:R-:W-:-:S04]  /*2680*/  LEA R14, P0, R6, R112, 0x2 ;  /* 0x00000070060e7211 */ /* 0x004fc800078010ff */
[----:B------:R-:W-:-:S05]  /*2690*/  LEA.HI.X R15, R6, R113, R5, 0x2, P0 ;  /* 0x00000071060f7211 */ /* 0x000fca00000f1405 */
[----:B------:R0:W2:Y:S01]  /*26a0*/  @P1 LDG.E.LTC128B R5, desc[UR36][R14.64] ;  /* 0x000000240e051981 */ /* 0x0000a2000c1e1920 */
[----:B------:R-:W-:Y:S01]  /*26b0*/  IMAD.WIDE.U32 R6, R104, R110, R8 ;  /* 0x0000006e68067225 */ /* 0x000fe200078e0008 */
[C---:B------:R-:W-:Y:S01]  /*26c0*/  SHF.L.U64.HI R11, R110.reuse, 0x3, R111 ;  /* 0x000000036e0b7819 */ /* 0x040fe2000001026f */
[----:B------:R-:W-:Y:S01]  /*26d0*/  BSSY B1, `(.L_x_34) ;  /* 0x0000016000017945 */ /* 0x000fe20003800000 */
[----:B------:R-:W-:Y:S01]  /*26e0*/  ISETP.GT.AND P3, PT, R3, 0x8, P3 ;  /* 0x000000080300780c */ /* 0x000fe20001f64270 */
[----:B------:R-:W-:Y:S02]  /*26f0*/  IMAD.IADD R7, R107, 0x1, R7 ;  /* 0x000000016b077824 */ /* 0x000fe400078e0207 */
[----:B------:R-:W-:Y:S02]  /*2700*/  IMAD.SHL.U32 R10, R110, 0x8, RZ ;  /* 0x000000086e0a7824 */ /* 0x000fe400078e00ff */
[----:B------:R-:W-:-:S04]  /*2710*/  IMAD.WIDE.U32 R20, R101, R108, R6 ;  /* 0x0000006c65147225 */ /* 0x000fc800078e0006 */
[----:B------:R-:W-:Y:S01]  /*2720*/  IMAD.WIDE.U32 R104, R104, R110, R10 ;  /* 0x0000006e68687225 */ /* 0x000fe200078e000a */
[----:B------:R-:W-:Y:S02]  /*2730*/  LEA R10, P0, R106, UR4, 0x2 ;  /* 0x000000046a0a7c11 */ /* 0x000fe4000f8010ff */
[----:B------:R-:W-:Y:S01]  /*2740*/  LEA R6, P4, R20, R112, 0x2 ;  /* 0x0000007014067211 */ /* 0x000fe200078810ff */
[----:B0-----:R-:W-:Y:S01]  /*2750*/  IMAD.IADD R14, R103, 0x1, R21 ;  /* 0x00000001670e7824 */ /* 0x001fe200078e0215 */
[----:B------:R-:W-:Y:S01]  /*2760*/  LEA.HI.X R11, R106, UR5, R115, 0x2, P0 ;  /* 0x000000056a0b7c11 */ /* 0x000fe200080f1473 */
[----:B------:R-:W-:Y:S01]  /*2770*/  IMAD.IADD R107, R107, 0x1, R105 ;  /* 0x000000016b6b7824 */ /* 0x000fe200078e0269 */
[----:B------:R-:W-:Y:S02]  /*2780*/  ISETP.GT.AND P0, PT, R4, 0x1, PT ;  /* 0x000000010400780c */ /* 0x000fe40003f04270 */
[----:B------:R-:W-:Y:S01]  /*2790*/  IADD3 R15, P2, R12, R104, RZ ;  /* 0x000000680c0f7210 */ /* 0x000fe20007f5e0ff */
[----:B--2---:R-:W-:-:S04]  /*27a0*/  FMUL R7, R5, R90 ;  /* 0x0000005a05077220 */ /* 0x004fc80000400000 */
[----:B------:R-:W-:Y:S01]  /*27b0*/  FFMA R21, R24, R23, R7 ;  /* 0x0000001718157223 */ /* 0x000fe20000000007 */
[----:B------:R-:W-:Y:S01]  /*27c0*/  LEA.HI.X R7, R20, R113, R14, 0x2, P4 ;  /* 0x0000007114077211 */ /* 0x000fe200020f140e */
[----:B------:R-:W-:Y:S01]  /*27d0*/  IMAD.X R20, R107, 0x1, R13, P2 ;  /* 0x000000016b147824 */ /* 0x000fe200010e060d */
[----:B------:R-:W-:Y:S02]  /*27e0*/  ISETP.GT.AND P4, PT, R3, RZ, P0 ;  /* 0x000000ff0300720c */ /* 0x000fe40000784270 */
[----:B------:R0:W-:Y:S01]  /*27f0*/  @P1 STG.E desc[UR36][R10.64], R21 ;  /* 0x000000150a001986 */ /* 0x0001e2000c101924 */
[----:B------:R-:W-:-:S10]  /*2800*/  LEA R14, P1, R15, R112, 0x2 ;  /* 0x000000700f0e7211 */ /* 0x000fd400078210ff */
[----:B------:R-:W-:Y:S05]  /*2810*/  @!P4 BRA `(.L_x_35) ;  /* 0x000000000004c947 */ /* 0x000fea0003800000 */
[----:B------:R1:W5:Y:S02]  /*2820*/  LDG.E.LTC128B R5, desc[UR36][R6.64+0x4] ;  /* 0x0000042406057981 */ /* 0x000364000c1e1920 */
.L_x_35:
[----:B------:R-:W-:Y:S05]  /*2830*/  BSYNC B1 ;  /* 0x0000000000017941 */ /* 0x000fea0003800000 */
.L_x_34:
[----:B-----5:R-:W-:Y:S01]  /*2840*/  FMUL R12, R5, R90 ;  /* 0x0000005a050c7220 */ /* 0x020fe20000400000 */
[----:B------:R-:W-:-:S03]  /*2850*/  LEA.HI.X R15, R15, R113, R20, 0x2, P1 ;  /* 0x000000710f0f7211 */ /* 0x000fc600008f1414 */
[----:B------:R-:W-:Y:S01]  /*2860*/  FFMA R105, R25, R23, R12 ;  /* 0x0000001719697223 */ /* 0x000fe2000000000c */
[----:B------:R-:W-:-:S04]  /*2870*/  IMAD.MOV.U32 R25, RZ, RZ, R5 ;  /* 0x000000ffff197224 */ /* 0x000fc800078e0005 */
[----:B------:R2:W-:Y:S04]  /*2880*/  @P4 STG.E desc[UR36][R10.64+0x4], R105 ;  /* 0x000004690a004986 */ /* 0x0005e8000c101924 */
[----:B------:R-:W3:Y:S01]  /*2890*/  @P3 LDG.E.LTC128B R25, desc[UR36][R14.64] ;  /* 0x000000240e193981 */ /* 0x000ee2000c1e1920 */
[C---:B------:R-:W-:Y:S01]  /*28a0*/  SHF.L.U64.HI R13, R91.reuse, 0x2, R92 ;  /* 0x000000025b0d7819 */ /* 0x040fe2000001025c */
[----:B------:R-:W-:Y:S01]  /*28b0*/  BSSY B1, `(.L_x_36) ;  /* 0x0000010000017945 */ /* 0x000fe20003800000 */
[----:B------:R-:W-:Y:S02]  /*28c0*/  LEA R12, P2, R91, R10, 0x2 ;  /* 0x0000000a5b0c7211 */ /* 0x000fe400078410ff */
[----:B------:R-:W-:Y:S02]  /*28d0*/  IADD3 R20, P1, R8, R104, RZ ;  /* 0x0000006808147210 */ /* 0x000fe40007f3e0ff */
[----:B------:R-:W-:Y:S01]  /*28e0*/  ISETP.GT.AND P0, PT, R3, 0x8, P0 ;  /* 0x000000080300780c */ /* 0x000fe20000704270 */
[----:B------:R-:W-:-:S02]  /*28f0*/  IMAD.X R13, R13, 0x1, R11, P2 ;  /* 0x000000010d0d7824 */ /* 0x000fc400010e060b */
[----:B0-----:R-:W-:Y:S01]  /*2900*/  IMAD.X R21, R9, 0x1, R107, P1 ;  /* 0x0000000109157824 */ /* 0x001fe200008e066b */
[----:B------:R-:W-:Y:S01]  /*2910*/  ISETP.GT.AND P1, PT, R4, 0x8, PT ;  /* 0x000000080400780c */ /* 0x000fe20003f24270 */
[----:B------:R-:W-:-:S04]  /*2920*/  IMAD.WIDE.U32 R20, R101, R108, R20 ;  /* 0x0000006c65147225 */ /* 0x000fc800078e0014 */
[----:B------:R-:W-:Y:S01]  /*2930*/  IMAD.IADD R9, R103, 0x1, R21 ;  /* 0x0000000167097824 */ /* 0x000fe200078e0215 */
[----:B------:R-:W-:-:S04]  /*2940*/  LEA R8, P4, R20, R112, 0x2 ;  /* 0x0000007014087211 */ /* 0x000fc800078810ff */
[----:B------:R-:W-:Y:S01]  /*2950*/  LEA.HI.X R9, R20, R113, R9, 0x2, P4 ;  /* 0x0000007114097211 */ /* 0x000fe200020f1409 */
[----:B---3--:R-:W-:-:S04]  /*2960*/  FMUL R5, R25, R90 ;  /* 0x0000005a19057220 */ /* 0x008fc80000400000 */
[----:B------:R-:W-:-:S05]  /*2970*/  FFMA R5, R26, R23, R5 ;  /* 0x000000171a057223 */ /* 0x000fca0000000005 */
[----:B------:R2:W-:Y:S01]  /*2980*/  @P3 STG.E desc[UR36][R12.64], R5 ;  /* 0x000000050c003986 */ /* 0x0005e2000c101924 */
[----:B------:R-:W-:Y:S05]  /*2990*/  @!P0 BRA `(.L_x_37) ;  /* 0x0000000000048947 */ /* 0x000fea0003800000 */
[----:B------:R0:W5:Y:S02]  /*29a0*/  LDG.E.LTC128B R25, desc[UR36][R8.64+0x4] ;  /* 0x0000042408197981 */ /* 0x000164000c1e1920 */
.L_x_37:
[----:B------:R-:W-:Y:S05]  /*29b0*/  BSYNC B1 ;  /* 0x0000000000017941 */ /* 0x000fea0003800000 */
.L_x_36:
[----:B-----5:R-:W-:Y:S01]  /*29c0*/  FMUL R14, R25, R90 ;  /* 0x0000005a190e7220 */ /* 0x020fe20000400000 */
[----:B------:R-:W-:Y:S01]  /*29d0*/  ISETP.GT.AND P3, PT, R3, RZ, P1 ;  /* 0x000000ff0300720c */ /* 0x000fe20000f64270 */
[----:B------:R-:W-:Y:S01]  /*29e0*/  BSSY B1, `(.L_x_38) ;  /* 0x0000006000017945 */ /* 0x000fe20003800000 */
[----:B------:R-:W-:Y:S01]  /*29f0*/  ISETP.GT.AND P2, PT, R4, 0x9, PT ;  /* 0x000000090400780c */ /* 0x000fe20003f44270 */
[----:B------:R-:W-:-:S05]  /*2a00*/  FFMA R27, R27, R23, R14 ;  /* 0x000000171b1b7223 */ /* 0x000fca000000000e */
[----:B------:R3:W-:Y:S05]  /*2a10*/  @P0 STG.E desc[UR36][R12.64+0x4], R27 ;  /* 0x0000041b0c000986 */ /* 0x0007ea000c101924 */
[----:B------:R-:W-:Y:S05]  /*2a20*/  @!P3 BRA `(.L_x_39) ;  /* 0x000000000004b947 */ /* 0x000fea0003800000 */
[----:B------:R4:W5:Y:S02]  /*2a30*/  LDG.E.LTC128B R25, desc[UR36][R6.64+0x20] ;  /* 0x0000202406197981 */ /* 0x000964000c1e1920 */
.L_x_39:
[----:B------:R-:W-:Y:S05]  /*2a40*/  BSYNC B1 ;  /* 0x0000000000017941 */ /* 0x000fea0003800000 */
.L_x_38:
[----:B--2--5:R-:W-:Y:S01]  /*2a50*/  FMUL R5, R25, R90 ;  /* 0x0000005a19057220 */ /* 0x024fe20000400000 */
[----:B------:R-:W-:Y:S01]  /*2a60*/  ISETP.GT.AND P0, PT, R3, RZ, P2 ;  /* 0x000000ff0300720c */ /* 0x000fe20001704270 */
[----:B------:R-:W-:Y:S02]  /*2a70*/  BSSY B1, `(.L_x_40) ;  /* 0x0000005000017945 */ /* 0x000fe40003800000 */
[----:B------:R-:W-:-:S05]  /*2a80*/  FFMA R5, R28, R23, R5 ;  /* 0x000000171c057223 */ /* 0x000fca0000000005 */
[----:B------:R2:W-:Y:S05]  /*2a90*/  @P3 STG.E desc[UR36][R10.64+0x20], R5 ;  /* 0x000020050a003986 */ /* 0x0005ea000c101924 */
[----:B------:R-:W-:Y:S05]  /*2aa0*/  @!P0 BRA `(.L_x_41) ;  /* 0x0000000000048947 */ /* 0x000fea0003800000 */
[----:B------:R0:W5:Y:S02]  /*2ab0*/  LDG.E.LTC128B R25, desc[UR36][R6.64+0x24] ;  /* 0x0000242406197981 */ /* 0x000164000c1e1920 */
.L_x_41:
[----:B------:R-:W-:Y:S05]  /*2ac0*/  BSYNC B1 ;  /* 0x0000000000017941 */ /* 0x000fea0003800000 */
.L_x_40:
[----:B-----5:R-:W-:Y:S01]  /*2ad0*/  FMUL R14, R25, R90 ;  /* 0x0000005a190e7220 */ /* 0x020fe20000400000 */
[----:B------:R-:W-:Y:S01]  /*2ae0*/  ISETP.GT.AND P1, PT, R3, 0x8, P1 ;  /* 0x000000080300780c */ /* 0x000fe20000f24270 */
[----:B------:R-:W-:Y:S02]  /*2af0*/  BSSY B1, `(.L_x_42) ;  /* 0x0000005000017945 */ /* 0x000fe40003800000 */
[----:B------:R-:W-:-:S05]  /*2b00*/  FFMA R29, R29, R23, R14 ;  /* 0x000000171d1d7223 */ /* 0x000fca000000000e */
[----:B------:R0:W-:Y:S05]  /*2b10*/  @P0 STG.E desc[UR36][R10.64+0x24], R29 ;  /* 0x0000241d0a000986 */ /* 0x0001ea000c101924 */
[----:B------:R-:W-:Y:S05]  /*2b20*/  @!P1 BRA `(.L_x_43) ;  /* 0x0000000000049947 */ /* 0x000fea0003800000 */
[----:B------:R0:W5:Y:S02]  /*2b30*/  LDG.E.LTC128B R25, desc[UR36][R8.64+0x20] ;  /* 0x0000202408197981 */ /* 0x000164000c1e1920 */
.L_x_43:
[----:B------:R-:W-:Y:S05]  /*2b40*/  BSYNC B1 ;  /* 0x0000000000017941 */ /* 0x000fea0003800000 */
.L_x_42:
[----:B--2--5:R-:W-:Y:S01]  /*2b50*/  FMUL R5, R25, R90 ;  /* 0x0000005a19057220 */ /* 0x024fe20000400000 */
[----:B------:R-:W-:Y:S01]  /*2b60*/  ISETP.GT.AND P2, PT, R3, 0x8, P2 ;  /* 0x000000080300780c */ /* 0x000fe20001744270 */
[----:B------:R-:W-:Y:S01]  /*2b70*/  BSSY B1, `(.L_x_44) ;  /* 0x0000006000017945 */ /* 0x000fe20003800000 */
[----:B------:R-:W-:Y:S01]  /*2b80*/  ISETP.GT.AND P0, PT, R4, 0x10, PT ;  /* 0x000000100400780c */ /* 0x000fe20003f04270 */
[----:B------:R-:W-:-:S05]  /*2b90*/  FFMA R5, R30, R23, R5 ;  /* 0x000000171e057223 */ /* 0x000fca0000000005 */
[----:B------:R2:W-:Y:S05]  /*2ba0*/  @P1 STG.E desc[UR36][R12.64+0x20], R5 ;  /* 0x000020050c001986 */ /* 0x0005ea000c101924 */
[----:B------:R-:W-:Y:S05]  /*2bb0*/  @!P2 BRA `(.L_x_45) ;  /* 0x000000000004a947 */ /* 0x000fea0003800000 */
[----:B------:R0:W5:Y:S02]  /*2bc0*/  LDG.E.LTC128B R25, desc[UR36][R8.64+0x24] ;  /* 0x0000242408197981 */ /* 0x000164000c1e1920 */
.L_x_45:
[----:B------:R-:W-:Y:S05]  /*2bd0*/  BSYNC B1 ;  /* 0x0000000000017941 */ /* 0x000fea0003800000 */
.L_x_44:
        /* <DEDUP_REMOVED lines=8> */
.L_x_47:
[----:B------:R-:W-:Y:S05]  /*2c60*/  BSYNC B1 ;  /* 0x0000000000017941 */ /* 0x000fea0003800000 */
.L_x_46:
[----:B--2--5:R-:W-:Y:S01]  /*2c70*/  FMUL R5, R25, R90 ;  /* 0x0000005a19057220 */ /* 0x024fe20000400000 */
[----:B------:R-:W-:Y:S01]  /*2c80*/  ISETP.GT.AND P2, PT, R3, RZ, P1 ;  /* 0x000000ff0300720c */ /* 0x000fe20000f44270 */
[----:B------:R-:W-:Y:S02]  /*2c90*/  BSSY B1, `(.L_x_48) ;  /* 0x0000005000017945 */ /* 0x000fe40003800000 */
[----:B------:R-:W-:-:S05]  /*2ca0*/  FFMA R5, R32, R23, R5 ;  /* 0x0000001720057223 */ /* 0x000fca0000000005 */
[----:B------:R2:W-:Y:S05]  /*2cb0*/  @P3 STG.E desc[UR36][R10.64+0x40], R5 ;  /* 0x000040050a003986 */ /* 0x0005ea000c101924 */
[----:B------:R-:W-:Y:S05]  /*2cc0*/  @!P2 BRA `(.L_x_49) ;  /* 0x000000000004a947 */ /* 0x000fea0003800000 */
[----:B------:R0:W5:Y:S02]  /*2cd0*/  LDG.E.LTC128B R25, desc[UR36][R6.64+0x44] ;  /* 0x0000442406197981 */ /* 0x000164000c1e1920 */
.L_x_49:
[----:B------:R-:W-:Y:S05]  /*2ce0*/  BSYNC B1 ;  /* 0x0000000000017941 */ /* 0x000fea0003800000 */
.L_x_48:
[----:B-----5:R-:W-:Y:S01]  /*2cf0*/  FMUL R14, R25, R90 ;  /* 0x0000005a190e7220 */ /* 0x020fe20000400000 */
[----:B------:R-:W-:Y:S01]  /*2d00*/  ISETP.GT.AND P0, PT, R3, 0x8, P0 ;  /* 0x000000080300780c */ /* 0x000fe20000704270 */
[----:B------:R-:W-:Y:S02]  /*2d10*/  BSSY B1, `(.L_x_50) ;  /* 0x0000005000017945 */ /* 0x000fe40003800000 */
[----:B------:R-:W-:-:S05]  /*2d20*/  FFMA R33, R33, R23, R14 ;  /* 0x0000001721217223 */ /* 0x000fca000000000e */
[----:B------:R0:W-:Y:S05]  /*2d30*/  @P2 STG.E desc[UR36][R10.64+0x44], R33 ;  /* 0x000044210a002986 */ /* 0x0001ea000c101924 */
[----:B------:R-:W-:Y:S05]  /*2d40*/  @!P0 BRA `(.L_x_51) ;  /* 0x0000000000048947 */ /* 0x000fea0003800000 */
[----:B------:R0:W5:Y:S02]  /*2d50*/  LDG.E.LTC128B R25, desc[UR36][R8.64+0x40] ;  /* 0x0000402408197981 */ /* 0x000164000c1e1920 */
.L_x_51:
[----:B------:R-:W-:Y:S05]  /*2d60*/  BSYNC B1 ;  /* 0x0000000000017941 */ /* 0x000fea0003800000 */
.L_x_50:
        /* <DEDUP_REMOVED lines=8> */
.L_x_53:
[----:B------:R-:W-:Y:S05]  /*2df0*/  BSYNC B1 ;  /* 0x0000000000017941 */ /* 0x000fea0003800000 */
.L_x_52:
        /* <DEDUP_REMOVED lines=8> */
.L_x_55:
[----:B------:R-:W-:Y:S05]  /*2e80*/  BSYNC B1 ;  /* 0x0000000000017941 */ /* 0x000fea0003800000 */
.L_x_54:
[----:B--2--5:R-:W-:Y:S01]  /*2e90*/  FMUL R5, R25, R90 ;  /* 0x0000005a19057220 */ /* 0x024fe20000400000 */
[----:B------:R-:W-:Y:S01]  /*2ea0*/  ISETP.GT.AND P1, PT, R3, RZ, P0 ;  /* 0x000000ff0300720c */ /* 0x000fe20000724270 */
[----:B------:R-:W-:Y:S02]  /*2eb0*/  BSSY B1, `(.L_x_56) ;  /* 0x0000005000017945 */ /* 0x000fe40003800000 */
[----:B------:R-:W-:-:S05]  /*2ec0*/  FFMA R5, R36, R23, R5 ;  /* 0x0000001724057223 */ /* 0x000fca0000000005 */
[----:B------:R2:W-:Y:S05]  /*2ed0*/  @P3 STG.E desc[UR36][R10.64+0x60], R5 ;  /* 0x000060050a003986 */ /* 0x0005ea000c101924 */
[----:B------:R-:W-:Y:S05]  /*2ee0*/  @!P1 BRA `(.L_x_57) ;  /* 0x0000000000049947 */ /* 0x000fea0003800000 */
[----:B------:R0:W5:Y:S02]  /*2ef0*/  LDG.E.LTC128B R25, desc[UR36][R6.64+0x64] ;  /* 0x0000642406197981 */ /* 0x000164000c1e1920 */
.L_x_57:
[----:B------:R-:W-:Y:S05]  /*2f00*/  BSYNC B1 ;  /* 0x0000000000017941 */ /* 0x000fea0003800000 */
.L_x_56:
[----:B-----5:R-:W-:Y:S01]  /*2f10*/  FMUL R14, R25, R90 ;  /* 0x0000005a190e7220 */ /* 0x020fe20000400000 */
[----:B------:R-:W-:Y:S01]  /*2f20*/  ISETP.GT.AND P2, PT, R3, 0x8, P2 ;  /* 0x000000080300780c */ /* 0x000fe20001744270 */
[----:B------:R-:W-:Y:S02]  /*2f30*/  BSSY B1, `(.L_x_58) ;  /* 0x0000005000017945 */ /* 0x000fe40003800000 */
[----:B------:R-:W-:-:S05]  /*2f40*/  FFMA R37, R37, R23, R14 ;  /* 0x0000001725257223 */ /* 0x000fca000000000e */
[----:B------:R0:W-:Y:S05]  /*2f50*/  @P1 STG.E desc[UR36][R10.64+0x64], R37 ;  /* 0x000064250a001986 */ /* 0x0001ea000c101924 */
[----:B------:R-:W-:Y:S05]  /*2f60*/  @!P2 BRA `(.L_x_59) ;  /* 0x000000000004a947 */ /* 0x000fea0003800000 */
[----:B------:R0:W5:Y:S02]  /*2f70*/  LDG.E.LTC128B R25, desc[UR36][R8.64+0x60] ;  /* 0x0000602408197981 */ /* 0x000164000c1e1920 */
.L_x_59:
[----:B------:R-:W-:Y:S05]  /*2f80*/  BSYNC B1 ;  /* 0x0000000000017941 */ /* 0x000fea0003800000 */
.L_x_58:
        /* <DEDUP_REMOVED lines=8> */
.L_x_61:
[----:B------:R-:W-:Y:S05]  /*3010*/  BSYNC B1 ;  /* 0x0000000000017941 */ /* 0x000fea0003800000 */
.L_x_60:
        /* <DEDUP_REMOVED lines=8> */
.L_x_63:
[----:B------:R-:W-:Y:S05]  /*30a0*/  BSYNC B1 ;  /* 0x0000000000017941 */ /* 0x000fea0003800000 */
.L_x_62:
[----:B--2--5:R-:W-:Y:S01]  /*30b0*/  FMUL R5, R25, R90 ;  /* 0x0000005a19057220 */ /* 0x024fe20000400000 */
[----:B------:R-:W-:Y:S01]  /*30c0*/  ISETP.GT.AND P0, PT, R3, RZ, P2 ;  /* 0x000000ff0300720c */ /* 0x000fe20001704270 */
[----:B------:R-:W-:Y:S02]  /*30d0*/  BSSY B1, `(.L_x_64) ;  /* 0x0000005000017945 */ /* 0x000fe40003800000 */
[----:B------:R-:W-:-:S05]  /*30e0*/  FFMA R5, R40, R23, R5 ;  /* 0x0000001728057223 */ /* 0x000fca0000000005 */
[----:B------:R2:W-:Y:S05]  /*30f0*/  @P3 STG.E desc[UR36][R10.64+0x80], R5 ;  /* 0x000080050a003986 */ /* 0x0005ea000c101924 */
[----:B------:R-:W-:Y:S05]  /*3100*/  @!P0 BRA `(.L_x_65) ;  /* 0x0000000000048947 */ /* 0x000fea0003800000 */
[----:B------:R0:W5:Y:S02]  /*3110*/  LDG.E.LTC128B R25, desc[UR36][R6.64+0x84] ;  /* 0x0000842406197981 */ /* 0x000164000c1e1920 */
.L_x_65:
[----:B------:R-:W-:Y:S05]  /*3120*/  BSYNC B1 ;  /* 0x0000000000017941 */ /* 0x000fea0003800000 */
.L_x_64:
[----:B-----5:R-:W-:Y:S01]  /*3130*/  FMUL R14, R25, R90 ;  /* 0x0000005a190e7220 */ /* 0x020fe20000400000 */
[----:B------:R-:W-:Y:S01]  /*3140*/  ISETP.GT.AND P1, PT, R3, 0x8, P1 ;  /* 0x000000080300780c */ /* 0x000fe20000f24270 */
[----:B------:R-:W-:Y:S02]  /*3150*/  BSSY B1, `(.L_x_66) ;  /* 0x0000005000017945 */ /* 0x000fe40003800000 */
[----:B------:R-:W-:-:S05]  /*3160*/  FFMA R41, R41, R23, R14 ;  /* 0x0000001729297223 */ /* 0x000fca000000000e */
[----:B------:R0:W-:Y:S05]  /*3170*/  @P0 STG.E desc[UR36][R10.64+0x84], R41 ;  /* 0x000084290a000986 */ /* 0x0001ea000c101924 */
[----:B------:R-:W-:Y:S05]  /*3180*/  @!P1 BRA `(.L_x_67) ;  /* 0x0000000000049947 */ /* 0x000fea0003800000 */
[----:B------:R0:W5:Y:S02]  /*3190*/  LDG.E.LTC128B R25, desc[UR36][R8.64+0x80] ;  /* 0x0000802408197981 */ /* 0x000164000c1e1920 */
.L_x_67:
[----:B------:R-:W-:Y:S05]  /*31a0*/  BSYNC B1 ;  /* 0x0000000000017941 */ /* 0x000fea0003800000 */
.L_x_66:
        /* <DEDUP_REMOVED lines=8> */
.L_x_69:
[----:B------:R-:W-:Y:S05]  /*3230*/  BSYNC B1 ;  /* 0x0000000000017941 */ /* 0x000fea0003800000 */
.L_x_68:
        /* <DEDUP_REMOVED lines=8> */
.L_x_71:
[----:B------:R-:W-:Y:S05]  /*32c0*/  BSYNC B1 ;  /* 0x0000000000017941 */ /* 0x000fea0003800000 */
.L_x_70:
[----:B--2--5:R-:W-:Y:S01]  /*32d0*/  FMUL R5, R25, R90 ;  /* 0x0000005a19057220 */ /* 0x024fe20000400000 */
[----:B------:R-:W-:Y:S01]  /*32e0*/  ISETP.GT.AND P2, PT, R3, RZ, P1 ;  /* 0x000000ff0300720c */ /* 0x000fe20000f44270 */
[----:B------:R-:W-:Y:S02]  /*32f0*/  BSSY B1, `(.L_x_72) ;  /* 0x0000005000017945 */ /* 0x000fe40003800000 */
[----:B------:R-:W-:-:S05]  /*3300*/  FFMA R5, R44, R23, R5 ;  /* 0x000000172c057223 */ /* 0x000fca0000000005 */
[----:B------:R2:W-:Y:S05]  /*3310*/  @P3 STG.E desc[UR36][R10.64+0xa0], R5 ;  /* 0x0000a0050a003986 */ /* 0x0005ea000c101924 */
[----:B------:R-:W-:Y:S05]  /*3320*/  @!P2 BRA `(.L_x_73) ;  /* 0x000000000004a947 */ /* 0x000fea0003800000 */
[----:B------:R0:W5:Y:S02]  /*3330*/  LDG.E.LTC128B R25, desc[UR36][R6.64+0xa4] ;  /* 0x0000a42406197981 */ /* 0x000164000c1e1920 */
.L_x_73:
[----:B------:R-:W-:Y:S05]  /*3340*/  BSYNC B1 ;  /* 0x0000000000017941 */ /* 0x000fea0003800000 */
.L_x_72:
[----:B-----5:R-:W-:Y:S01]  /*3350*/  FMUL R14, R25, R90 ;  /* 0x0000005a190e7220 */ /* 0x020fe20000400000 */
[----:B------:R-:W-:Y:S01]  /*3360*/  ISETP.GT.AND P0, PT, R3, 0x8, P0 ;  /* 0x000000080300780c */ /* 0x000fe20000704270 */
[----:B------:R-:W-:Y:S02]  /*3370*/  BSSY B1, `(.L_x_74) ;  /* 0x0000005000017945 */ /* 0x000fe40003800000 */
[----:B------:R-:W-:-:S05]  /*3380*/  FFMA R45, R45, R23, R14 ;  /* 0x000000172d2d7223 */ /* 0x000fca000000000e */
[----:B------:R0:W-:Y:S05]  /*3390*/  @P2 STG.E desc[UR36][R10.64+0xa4], R45 ;  /* 0x0000a42d0a002986 */ /* 0x0001ea000c101924 */
[----:B------:R-:W-:Y:S05]  /*33a0*/  @!P0 BRA `(.L_x_75) ;  /* 0x0000000000048947 */ /* 0x000fea0003800000 */
[----:B------:R0:W5:Y:S02]  /*33b0*/  LDG.E.LTC128B R25, desc[UR36][R8.64+0xa0] ;  /* 0x0000a02408197981 */ /* 0x000164000c1e1920 */
.L_x_75:
[----:B------:R-:W-:Y:S05]  /*33c0*/  BSYNC B1 ;  /* 0x0000000000017941 */ /* 0x000fea0003800000 */
.L_x_74:
        /* <DEDUP_REMOVED lines=8> */
.L_x_77:
[----:B------:R-:W-:Y:S05]  /*3450*/  BSYNC B1 ;  /* 0x0000000000017941 */ /* 0x000fea0003800000 */
.L_x_76:
        /* <DEDUP_REMOVED lines=8> */
.L_x_79:
[----:B------:R-:W-:Y:S05]  /*34e0*/  BSYNC B1 ;  /* 0x0000000000017941 */ /* 0x000fea0003800000 */
.L_x_78:
[----:B--2--5:R-:W-:Y:S01]  /*34f0*/  FMUL R5, R25, R90 ;  /* 0x0000005a19057220 */ /* 0x024fe20000400000 */
[----:B------:R-:W-:Y:S01]  /*3500*/  ISETP.GT.AND P1, PT, R3, RZ, P0 ;  /* 0x000000ff0300720c */ /* 0x000fe20000724270 */
[----:B------:R-:W-:Y:S02]  /*3510*/  BSSY B1, `(.L_x_80) ;  /* 0x0000005000017945 */ /* 0x000fe40003800000 */
[----:B------:R-:W-:-:S05]  /*3520*/  FFMA R5, R48, R23, R5 ;  /* 0x0000001730057223 */ /* 0x000fca0000000005 */
[----:B------:R2:W-:Y:S05]  /*3530*/  @P3 STG.E desc[UR36][R10.64+0xc0], R5 ;  /* 0x0000c0050a003986 */ /* 0x0005ea000c101924 */
[----:B------:R-:W-:Y:S05]  /*3540*/  @!P1 BRA `(.L_x_81) ;  /* 0x0000000000049947 */ /* 0x000fea0003800000 */
[----:B------:R0:W5:Y:S02]  /*3550*/  LDG.E.LTC128B R25, desc[UR36][R6.64+0xc4] ;  /* 0x0000c42406197981 */ /* 0x000164000c1e1920 */
.L_x_81:
[----:B------:R-:W-:Y:S05]  /*3560*/  BSYNC B1 ;  /* 0x0000000000017941 */ /* 0x000fea0003800000 */
.L_x_80:
[----:B-----5:R-:W-:Y:S01]  /*3570*/  FMUL R14, R25, R90 ;  /* 0x0000005a190e7220 */ /* 0x020fe20000400000 */
[----:B------:R-:W-:Y:S01]  /*3580*/  ISETP.GT.AND P2, PT, R3, 0x8, P2 ;  /* 0x000000080300780c */ /* 0x000fe20001744270 */
[----:B------:R-:W-:Y:S02]  /*3590*/  BSSY B1, `(.L_x_82) ;  /* 0x0000005000017945 */ /* 0x000fe40003800000 */
[----:B------:R-:W-:-:S05]  /*35a0*/  FFMA R49, R49, R23, R14 ;  /* 0x0000001731317223 */ /* 0x000fca000000000e */
[----:B------:R0:W-:Y:S05]  /*35b0*/  @P1 STG.E desc[UR36][R10.64+0xc4], R49 ;  /* 0x0000c4310a001986 */ /* 0x0001ea000c101924 */
[----:B------:R-:W-:Y:S05]  /*35c0*/  @!P2 BRA `(.L_x_83) ;  /* 0x000000000004a947 */ /* 0x000fea0003800000 */
[----:B------:R0:W5:Y:S02]  /*35d0*/  LDG.E.LTC128B R25, desc[UR36][R8.64+0xc0] ;  /* 0x0000c02408197981 */ /* 0x000164000c1e1920 */
.L_x_83:
[----:B------:R-:W-:Y:S05]  /*35e0*/  BSYNC B1 ;  /* 0x0000000000017941 */ /* 0x000fea0003800000 */
.L_x_82:
        /* <DEDUP_REMOVED lines=8> */
.L_x_85:
[----:B------:R-:W-:Y:S05]  /*3670*/  BSYNC B1 ;  /* 0x0000000000017941 */ /* 0x000fea0003800000 */
.L_x_84:
        /* <DEDUP_REMOVED lines=8> */
.L_x_87:
[----:B------:R-:W-:Y:S05]  /*3700*/  BSYNC B1 ;  /* 0x0000000000017941 */ /* 0x000fea0003800000 */
.L_x_86:
[----:B--2--5:R-:W-:Y:S01]  /*3710*/  FMUL R5, R25, R90 ;  /* 0x0000005a19057220 */ /* 0x024fe20000400000 */
[----:B------:R-:W-:Y:S01]  /*3720*/  ISETP.GT.AND P0, PT, R3, RZ, P2 ;  /* 0x000000ff0300720c */ /* 0x000fe20001704270 */
[----:B------:R-:W-:Y:S02]  /*3730*/  BSSY B1, `(.L_x_88) ;  /* 0x0000005000017945 */ /* 0x000fe40003800000 */
[----:B------:R-:W-:-:S05]  /*3740*/  FFMA R5, R52, R23, R5 ;  /* 0x0000001734057223 */ /* 0x000fca0000000005 */
[----:B------:R2:W-:Y:S05]  /*3750*/  @P3 STG.E desc[UR36][R10.64+0xe0], R5 ;  /* 0x0000e0050a003986 */ /* 0x0005ea000c101924 */
[----:B------:R-:W-:Y:S05]  /*3760*/  @!P0 BRA `(.L_x_89) ;  /* 0x0000000000048947 */ /* 0x000fea0003800000 */
[----:B------:R0:W5:Y:S02]  /*3770*/  LDG.E.LTC128B R25, desc[UR36][R6.64+0xe4] ;  /* 0x0000e42406197981 */ /* 0x000164000c1e1920 */
.L_x_89:
[----:B------:R-:W-:Y:S05]  /*3780*/  BSYNC B1 ;  /* 0x0000000000017941 */ /* 0x000fea0003800000 */
.L_x_88:
[----:B-----5:R-:W-:Y:S01]  /*3790*/  FMUL R14, R25, R90 ;  /* 0x0000005a190e7220 */ /* 0x020fe20000400000 */
[----:B------:R-:W-:Y:S01]  /*37a0*/  ISETP.GT.AND P1, PT, R3, 0x8, P1 ;  /* 0x000000080300780c */ /* 0x000fe20000f24270 */
[----:B------:R-:W-:Y:S02]  /*37b0*/  BSSY B1, `(.L_x_90) ;  /* 0x0000005000017945 */ /* 0x000fe40003800000 */
[----:B------:R-:W-:-:S05]  /*37c0*/  FFMA R53, R53, R23, R14 ;  /* 0x0000001735357223 */ /* 0x000fca000000000e */
[----:B------:R0:W-:Y:S05]  /*37d0*/  @P0 STG.E desc[UR36][R10.64+0xe4], R53 ;  /* 0x0000e4350a000986 */ /* 0x0001ea000c101924 */
[----:B------:R-:W-:Y:S05]  /*37e0*/  @!P1 BRA `(.L_x_91) ;  /* 0x0000000000049947 */ /* 0x000fea0003800000 */
[----:B------:R0:W5:Y:S02]  /*37f0*/  LDG.E.LTC128B R25, desc[UR36][R8.64+0xe0] ;  /* 0x0000e02408197981 */ /* 0x000164000c1e1920 */
.L_x_91:
[----:B------:R-:W-:Y:S05]  /*3800*/  BSYNC B1 ;  /* 0x0000000000017941 */ /* 0x000fea0003800000 */
.L_x_90:
        /* <DEDUP_REMOVED lines=8> */
.L_x_93:
[----:B------:R-:W-:Y:S05]  /*3890*/  BSYNC B1 ;  /* 0x0000000000017941 */ /* 0x000fea0003800000 */
.L_x_92:
        /* <DEDUP_REMOVED lines=8> */
.L_x_95:
[----:B------:R-:W-:Y:S05]  /*3920*/  BSYNC B1 ;  /* 0x0000000000017941 */ /* 0x000fea0003800000 */
.L_x_94:
[----:B--2--5:R-:W-:Y:S01]  /*3930*/  FMUL R5, R25, R90 ;  /* 0x0000005a19057220 */ /* 0x024fe20000400000 */
[----:B------:R-:W-:Y:S01]  /*3940*/  ISETP.GT.AND P2, PT, R3, RZ, P1 ;  /* 0x000000ff0300720c */ /* 0x000fe20000f44270 */
[----:B------:R-:W-:Y:S02]  /*3950*/  BSSY B1, `(.L_x_96) ;  /* 0x0000005000017945 */ /* 0x000fe40003800000 */
[----:B------:R-:W-:-:S05]  /*3960*/  FFMA R5, R56, R23, R5 ;  /* 0x0000001738057223 */ /* 0x000fca0000000005 */
[----:B------:R2:W-:Y:S05]  /*3970*/  @P3 STG.E desc[UR36][R10.64+0x100], R5 ;  /* 0x000100050a003986 */ /* 0x0005ea000c101924 */
[----:B------:R-:W-:Y:S05]  /*3980*/  @!P2 BRA `(.L_x_97) ;  /* 0x000000000004a947 */ /* 0x000fea0003800000 */
[----:B------:R0:W5:Y:S02]  /*3990*/  LDG.E.LTC128B R25, desc[UR36][R6.64+0x104] ;  /* 0x0001042406197981 */ /* 0x000164000c1e1920 */
.L_x_97:
[----:B------:R-:W-:Y:S05]  /*39a0*/  BSYNC B1 ;  /* 0x0000000000017941 */ /* 0x000fea0003800000 */
.L_x_96:
[----:B-----5:R-:W-:Y:S01]  /*39b0*/  FMUL R14, R25, R90 ;  /* 0x0000005a190e7220 */ /* 0x020fe20000400000 */
[----:B------:R-:W-:Y:S01]  /*39c0*/  ISETP.GT.AND P0, PT, R3, 0x8, P0 ;  /* 0x000000080300780c */ /* 0x000fe20000704270 */
[----:B------:R-:W-:Y:S02]  /*39d0*/  BSSY B1, `(.L_x_98) ;  /* 0x0000005000017945 */ /* 0x000fe40003800000 */
[----:B------:R-:W-:-:S05]  /*39e0*/  FFMA R57, R57, R23, R14 ;  /* 0x0000001739397223 */ /* 0x000fca000000000e */
[----:B------:R0:W-:Y:S05]  /*39f0*/  @P2 STG.E desc[UR36][R10.64+0x104], R57 ;  /* 0x000104390a002986 */ /* 0x0001ea000c101924 */
[----:B------:R-:W-:Y:S05]  /*3a00*/  @!P0 BRA `(.L_x_99) ;  /* 0x0000000000048947 */ /* 0x000fea0003800000 */
[----:B------:R0:W5:Y:S02]  /*3a10*/  LDG.E.LTC128B R25, desc[UR36][R8.64+0x100] ;  /* 0x0001002408197981 */ /* 0x000164000c1e1920 */
.L_x_99:
[----:B------:R-:W-:Y:S05]  /*3a20*/  BSYNC B1 ;  /* 0x0000000000017941 */ /* 0x000fea0003800000 */
.L_x_98:
        /* <DEDUP_REMOVED lines=8> */
.L_x_101:
[----:B------:R-:W-:Y:S05]  /*3ab0*/  BSYNC B1 ;  /* 0x0000000000017941 */ /* 0x000fea0003800000 */
.L_x_100:
        /* <DEDUP_REMOVED lines=8> */
.L_x_103:
[----:B------:R-:W-:Y:S05]  /*3b40*/  BSYNC B1 ;  /* 0x0000000000017941 */ /* 0x000fea0003800000 */
.L_x_102:
[----:B--2--5:R-:W-:Y:S01]  /*3b50*/  FMUL R5, R25, R90 ;  /* 0x0000005a19057220 */ /* 0x024fe20000400000 */
[----:B------:R-:W-:Y:S01]  /*3b60*/  ISETP.GT.AND P1, PT, R3, RZ, P0 ;  /* 0x000000ff0300720c */ /* 0x000fe20000724270 */
[----:B------:R-:W-:Y:S02]  /*3b70*/  BSSY B1, `(.L_x_104) ;  /* 0x0000005000017945 */ /* 0x000fe40003800000 */
[----:B------:R-:W-:-:S05]  /*3b80*/  FFMA R5, R60, R23, R5 ;  /* 0x000000173c057223 */ /* 0x000fca0000000005 */
[----:B------:R2:W-:Y:S05]  /*3b90*/  @P3 STG.E desc[UR36][R10.64+0x120], R5 ;  /* 0x000120050a003986 */ /* 0x0005ea000c101924 */
[----:B------:R-:W-:Y:S05]  /*3ba0*/  @!P1 BRA `(.L_x_105) ;  /* 0x0000000000049947 */ /* 0x000fea0003800000 */
[----:B------:R0:W5:Y:S02]  /*3bb0*/  LDG.E.LTC128B R25, desc[UR36][R6.64+0x124] ;  /* 0x0001242406197981 */ /* 0x000164000c1e1920 */
.L_x_105:
[----:B------:R-:W-:Y:S05]  /*3bc0*/  BSYNC B1 ;  /* 0x0000000000017941 */ /* 0x000fea0003800000 */
.L_x_104:
[----:B-----5:R-:W-:Y:S01]  /*3bd0*/  FMUL R14, R25, R90 ;  /* 0x0000005a190e7220 */ /* 0x020fe20000400000 */
[----:B------:R-:W-:Y:S01]  /*3be0*/  ISETP.GT.AND P2, PT, R3, 0x8, P2 ;  /* 0x000000080300780c */ /* 0x000fe20001744270 */
[----:B------:R-:W-:Y:S02]  /*3bf0*/  BSSY B1, `(.L_x_106) ;  /* 0x0000005000017945 */ /* 0x000fe40003800000 */
[----:B------:R-:W-:-:S05]  /*3c00*/  FFMA R61, R61, R23, R14 ;  /* 0x000000173d3d7223 */ /* 0x000fca000000000e */
[----:B------:R0:W-:Y:S05]  /*3c10*/  @P1 STG.E desc[UR36][R10.64+0x124], R61 ;  /* 0x0001243d0a001986 */ /* 0x0001ea000c101924 */
[----:B------:R-:W-:Y:S05]  /*3c20*/  @!P2 BRA `(.L_x_107) ;  /* 0x000000000004a947 */ /* 0x000fea0003800000 */
[----:B------:R0:W5:Y:S02]  /*3c30*/  LDG.E.LTC128B R25, desc[UR36][R8.64+0x120] ;  /* 0x0001202408197981 */ /* 0x000164000c1e1920 */
.L_x_107:
[----:B------:R-:W-:Y:S05]  /*3c40*/  BSYNC B1 ;  /* 0x0000000000017941 */ /* 0x000fea0003800000 */
.L_x_106:
        /* <DEDUP_REMOVED lines=8> */
.L_x_109:
[----:B------:R-:W-:Y:S05]  /*3cd0*/  BSYNC B1 ;  /* 0x0000000000017941 */ /* 0x000fea0003800000 */
.L_x_108:
        /* <DEDUP_REMOVED lines=8> */
.L_x_111:
[----:B------:R-:W-:Y:S05]  /*3d60*/  BSYNC B1 ;  /* 0x0000000000017941 */ /* 0x000fea0003800000 */
.L_x_110:
[----:B--2--5:R-:W-:Y:S01]  /*3d70*/  FMUL R5, R25, R90 ;  /* 0x0000005a19057220 */ /* 0x024fe20000400000 */
[----:B------:R-:W-:Y:S01]  /*3d80*/  ISETP.GT.AND P0, PT, R3, RZ, P2 ;  /* 0x000000ff0300720c */ /* 0x000fe20001704270 */
[----:B------:R-:W-:Y:S02]  /*3d90*/  BSSY B1, `(.L_x_112) ;  /* 0x0000005000017945 */ /* 0x000fe40003800000 */
[----:B------:R-:W-:-:S05]  /*3da0*/  FFMA R5, R64, R23, R5 ;  /* 0x0000001740057223 */ /* 0x000fca0000000005 */
[----:B------:R2:W-:Y:S05]  /*3db0*/  @P3 STG.E desc[UR36][R10.64+0x140], R5 ;  /* 0x000140050a003986 */ /* 0x0005ea000c101924 */
[----:B------:R-:W-:Y:S05]  /*3dc0*/  @!P0 BRA `(.L_x_113) ;  /* 0x0000000000048947 */ /* 0x000fea0003800000 */
[----:B------:R0:W5:Y:S02]  /*3dd0*/  LDG.E.LTC128B R25, desc[UR36][R6.64+0x144] ;  /* 0x0001442406197981 */ /* 0x000164000c1e1920 */
.L_x_113:
[----:B------:R-:W-:Y:S05]  /*3de0*/  BSYNC B1 ;  /* 0x0000000000017941 */ /* 0x000fea0003800000 */
.L_x_112:
[----:B-----5:R-:W-:Y:S01]  /*3df0*/  FMUL R14, R25, R90 ;  /* 0x0000005a190e7220 */ /* 0x020fe20000400000 */
[----:B------:R-:W-:Y:S01]  /*3e00*/  ISETP.GT.AND P1, PT, R3, 0x8, P1 ;  /* 0x000000080300780c */ /* 0x000fe20000f24270 */
[----:B------:R-:W-:Y:S02]  /*3e10*/  BSSY B1, `(.L_x_114) ;  /* 0x0000005000017945 */ /* 0x000fe40003800000 */
[----:B------:R-:W-:-:S05]  /*3e20*/  FFMA R65, R65, R23, R14 ;  /* 0x0000001741417223 */ /* 0x000fca000000000e */
[----:B------:R0:W-:Y:S05]  /*3e30*/  @P0 STG.E desc[UR36][R10.64+0x144], R65 ;  /* 0x000144410a000986 */ /* 0x0001ea000c101924 */
[----:B------:R-:W-:Y:S05]  /*3e40*/  @!P1 BRA `(.L_x_115) ;  /* 0x0000000000049947 */ /* 0x000fea0003800000 */
[----:B------:R0:W5:Y:S02]  /*3e50*/  LDG.E.LTC128B R25, desc[UR36][R8.64+0x140] ;  /* 0x0001402408197981 */ /* 0x000164000c1e1920 */
.L_x_115:
[----:B------:R-:W-:Y:S05]  /*3e60*/  BSYNC B1 ;  /* 0x0000000000017941 */ /* 0x000fea0003800000 */
.L_x_114:
        /* <DEDUP_REMOVED lines=8> */
.L_x_117:
[----:B------:R-:W-:Y:S05]  /*3ef0*/  BSYNC B1 ;  /* 0x0000000000017941 */ /* 0x000fea0003800000 */
.L_x_116:
        /* <DEDUP_REMOVED lines=8> */
.L_x_119:
[----:B------:R-:W-:Y:S05]  /*3f80*/  BSYNC B1 ;  /* 0x0000000000017941 */ /* 0x000fea0003800000 */
.L_x_118:
[----:B--2--5:R-:W-:Y:S01]  /*3f90*/  FMUL R5, R25, R90 ;  /* 0x0000005a19057220 */ /* 0x024fe20000400000 */
[----:B------:R-:W-:Y:S01]  /*3fa0*/  ISETP.GT.AND P2, PT, R3, RZ, P1 ;  /* 0x000000ff0300720c */ /* 0x000fe20000f44270 */
[----:B------:R-:W-:Y:S02]  /*3fb0*/  BSSY B1, `(.L_x_120) ;  /* 0x0000005000017945 */ /* 0x000fe40003800000 */
[----:B------:R-:W-:-:S05]  /*3fc0*/  FFMA R5, R68, R23, R5 ;  /* 0x0000001744057223 */ /* 0x000fca0000000005 */
[----:B------:R2:W-:Y:S05]  /*3fd0*/  @P3 STG.E desc[UR36][R10.64+0x160], R5 ;  /* 0x000160050a003986 */ /* 0x0005ea000c101924 */
[----:B------:R-:W-:Y:S05]  /*3fe0*/  @!P2 BRA `(.L_x_121) ;  /* 0x000000000004a947 */ /* 0x000fea0003800000 */
[----:B------:R0:W5:Y:S02]  /*3ff0*/  LDG.E.LTC128B R25, desc[UR36][R6.64+0x164] ;  /* 0x0001642406197981 */ /* 0x000164000c1e1920 */
.L_x_121:
[----:B------:R-:W-:Y:S05]  /*4000*/  BSYNC B1 ;  /* 0x0000000000017941 */ /* 0x000fea0003800000 */
.L_x_120:
[----:B-----5:R-:W-:Y:S01]  /*4010*/  FMUL R14, R25, R90 ;  /* 0x0000005a190e7220 */ /* 0x020fe20000400000 */
[----:B------:R-:W-:Y:S01]  /*4020*/  ISETP.GT.AND P0, PT, R3, 0x8, P0 ;  /* 0x000000080300780c */ /* 0x000fe20000704270 */
[----:B------:R-:W-:Y:S02]  /*4030*/  BSSY B1, `(.L_x_122) ;  /* 0x0000005000017945 */ /* 0x000fe40003800000 */
[----:B------:R-:W-:-:S05]  /*4040*/  FFMA R69, R69, R23, R14 ;  /* 0x0000001745457223 */ /* 0x000fca000000000e */
[----:B------:R0:W-:Y:S05]  /*4050*/  @P2 STG.E desc[UR36][R10.64+0x164], R69 ;  /* 0x000164450a002986 */ /* 0x0001ea000c101924 */
[----:B------:R-:W-:Y:S05]  /*4060*/  @!P0 BRA `(.L_x_123) ;  /* 0x0000000000048947 */ /* 0x000fea0003800000 */
[----:B------:R0:W5:Y:S02]  /*4070*/  LDG.E.LTC128B R25, desc[UR36][R8.64+0x160] ;  /* 0x0001602408197981 */ /* 0x000164000c1e1920 */
.L_x_123:
[----:B------:R-:W-:Y:S05]  /*4080*/  BSYNC B1 ;  /* 0x0000000000017941 */ /* 0x000fea0003800000 */
.L_x_122:
        /* <DEDUP_REMOVED lines=8> */
.L_x_125:
[----:B------:R-:W-:Y:S05]  /*4110*/  BSYNC B1 ;  /* 0x0000000000017941 */ /* 0x000fea0003800000 */
.L_x_124:
        /* <DEDUP_REMOVED lines=8> */
.L_x_127:
[----:B------:R-:W-:Y:S05]  /*41a0*/  BSYNC B1 ;  /* 0x0000000000017941 */ /* 0x000fea0003800000 */
.L_x_126:
[----:B--2--5:R-:W-:Y:S01]  /*41b0*/  FMUL R5, R25, R90 ;  /* 0x0000005a19057220 */ /* 0x024fe20000400000 */
[----:B------:R-:W-:Y:S01]  /*41c0*/  ISETP.GT.AND P1, PT, R3, RZ, P0 ;  /* 0x000000ff0300720c */ /* 0x000fe20000724270 */
[----:B------:R-:W-:Y:S02]  /*41d0*/  BSSY B1, `(.L_x_128) ;  /* 0x0000005000017945 */ /* 0x000fe40003800000 */
[----:B------:R-:W-:-:S05]  /*41e0*/  FFMA R5, R72, R23, R5 ;  /* 0x0000001748057223 */ /* 0x000fca0000000005 */
[----:B------:R2:W-:Y:S05]  /*41f0*/  @P3 STG.E desc[UR36][R10.64+0x180], R5 ;  /* 0x000180050a003986 */ /* 0x0005ea000c101924 */
[----:B------:R-:W-:Y:S05]  /*4200*/  @!P1 BRA `(.L_x_129) ;  /* 0x0000000000049947 */ /* 0x000fea0003800000 */
[----:B------:R0:W5:Y:S02]  /*4210*/  LDG.E.LTC128B R25, desc[UR36][R6.64+0x184] ;  /* 0x0001842406197981 */ /* 0x000164000c1e1920 */
.L_x_129:
[----:B------:R-:W-:Y:S05]  /*4220*/  BSYNC B1 ;  /* 0x0000000000017941 */ /* 0x000fea0003800000 */
.L_x_128:
[----:B-----5:R-:W-:Y:S01]  /*4230*/  FMUL R14, R25, R90 ;  /* 0x0000005a190e7220 */ /* 0x020fe20000400000 */
[----:B------:R-:W-:Y:S01]  /*4240*/  ISETP.GT.AND P2, PT, R3, 0x8, P2 ;  /* 0x000000080300780c */ /* 0x000fe20001744270 */
[----:B------:R-:W-:Y:S02]  /*4250*/  BSSY B1, `(.L_x_130) ;  /* 0x0000005000017945 */ /* 0x000fe40003800000 */
[----:B------:R-:W-:-:S05]  /*4260*/  FFMA R73, R73, R23, R14 ;  /* 0x0000001749497223 */ /* 0x000fca000000000e */
[----:B------:R0:W-:Y:S05]  /*4270*/  @P1 STG.E desc[UR36][R10.64+0x184], R73 ;  /* 0x000184490a001986 */ /* 0x0001ea000c101924 */
[----:B------:R-:W-:Y:S05]  /*4280*/  @!P2 BRA `(.L_x_131) ;  /* 0x000000000004a947 */ /* 0x000fea0003800000 */
[----:B------:R0:W5:Y:S02]  /*4290*/  LDG.E.LTC128B R25, desc[UR36][R8.64+0x180] ;  /* 0x0001802408197981 */ /* 0x000164000c1e1920 */
.L_x_131:
[----:B------:R-:W-:Y:S05]  /*42a0*/  BSYNC B1 ;  /* 0x0000000000017941 */ /* 0x000fea0003800000 */
.L_x_130:
        /* <DEDUP_REMOVED lines=8> */
.L_x_133:
[----:B------:R-:W-:Y:S05]  /*4330*/  BSYNC B1 ;  /* 0x0000000000017941 */ /* 0x000fea0003800000 */
.L_x_132:
        /* <DEDUP_REMOVED lines=8> */
.L_x_135:
[----:B------:R-:W-:Y:S05]  /*43c0*/  BSYNC B1 ;  /* 0x0000000000017941 */ /* 0x000fea0003800000 */
.L_x_134:
[----:B--2--5:R-:W-:Y:S01]  /*43d0*/  FMUL R5, R25, R90 ;  /* 0x0000005a19057220 */ /* 0x024fe20000400000 */
[----:B------:R-:W-:Y:S01]  /*43e0*/  ISETP.GT.AND P0, PT, R3, RZ, P2 ;  /* 0x000000ff0300720c */ /* 0x000fe20001704270 */
[----:B------:R-:W-:Y:S02]  /*43f0*/  BSSY B1, `(.L_x_136) ;  /* 0x0000005000017945 */ /* 0x000fe40003800000 */
[----:B------:R-:W-:-:S05]  /*4400*/  FFMA R5, R76, R23, R5 ;  /* 0x000000174c057223 */ /* 0x000fca0000000005 */
[----:B------:R2:W-:Y:S05]  /*4410*/  @P3 STG.E desc[UR36][R10.64+0x1a0], R5 ;  /* 0x0001a0050a003986 */ /* 0x0005ea000c101924 */
[----:B------:R-:W-:Y:S05]  /*4420*/  @!P0 BRA `(.L_x_137) ;  /* 0x0000000000048947 */ /* 0x000fea0003800000 */
[----:B------:R0:W5:Y:S02]  /*4430*/  LDG.E.LTC128B R25, desc[UR36][R6.64+0x1a4] ;  /* 0x0001a42406197981 */ /* 0x000164000c1e1920 */
.L_x_137:
[----:B------:R-:W-:Y:S05]  /*4440*/  BSYNC B1 ;  /* 0x0000000000017941 */ /* 0x000fea0003800000 */
.L_x_136:
[----:B-----5:R-:W-:Y:S01]  /*4450*/  FMUL R14, R25, R90 ;  /* 0x0000005a190e7220 */ /* 0x020fe20000400000 */
[----:B------:R-:W-:Y:S01]  /*4460*/  ISETP.GT.AND P1, PT, R3, 0x8, P1 ;  /* 0x000000080300780c */ /* 0x000fe20000f24270 */
[----:B------:R-:W-:Y:S02]  /*4470*/  BSSY B1, `(.L_x_138) ;  /* 0x0000005000017945 */ /* 0x000fe40003800000 */
[----:B------:R-:W-:-:S05]  /*4480*/  FFMA R77, R77, R23, R14 ;  /* 0x000000174d4d7223 */ /* 0x000fca000000000e */
[----:B------:R0:W-:Y:S05]  /*4490*/  @P0 STG.E desc[UR36][R10.64+0x1a4], R77 ;  /* 0x0001a44d0a000986 */ /* 0x0001ea000c101924 */
[----:B------:R-:W-:Y:S05]  /*44a0*/  @!P1 BRA `(.L_x_139) ;  /* 0x0000000000049947 */ /* 0x000fea0003800000 */
[----:B------:R0:W5:Y:S02]  /*44b0*/  LDG.E.LTC128B R25, desc[UR36][R8.64+0x1a0] ;  /* 0x0001a02408197981 */ /* 0x000164000c1e1920 */
.L_x_139:
[----:B------:R-:W-:Y:S05]  /*44c0*/  BSYNC B1 ;  /* 0x0000000000017941 */ /* 0x000fea0003800000 */
.L_x_138:
        /* <DEDUP_REMOVED lines=8> */
.L_x_141:
[----:B------:R-:W-:Y:S05]  /*4550*/  BSYNC B1 ;  /* 0x0000000000017941 */ /* 0x000fea0003800000 */
.L_x_140:
        /* <DEDUP_REMOVED lines=8> */
.L_x_143:
[----:B------:R-:W-:Y:S05]  /*45e0*/  BSYNC B1 ;  /* 0x0000000000017941 */ /* 0x000fea0003800000 */
.L_x_142:
[----:B--2--5:R-:W-:Y:S01]  /*45f0*/  FMUL R5, R25, R90 ;  /* 0x0000005a19057220 */ /* 0x024fe20000400000 */
[----:B------:R-:W-:Y:S01]  /*4600*/  ISETP.GT.AND P2, PT, R3, RZ, P1 ;  /* 0x000000ff0300720c */ /* 0x000fe20000f44270 */
[----:B------:R-:W-:Y:S02]  /*4610*/  BSSY B1, `(.L_x_144) ;  /* 0x0000005000017945 */ /* 0x000fe40003800000 */
[----:B------:R-:W-:-:S05]  /*4620*/  FFMA R5, R80, R23, R5 ;  /* 0x0000001750057223 */ /* 0x000fca0000000005 */
[----:B------:R2:W-:Y:S05]  /*4630*/  @P3 STG.E desc[UR36][R10.64+0x1c0], R5 ;  /* 0x0001c0050a003986 */ /* 0x0005ea000c101924 */
[----:B------:R-:W-:Y:S05]  /*4640*/  @!P2 BRA `(.L_x_145) ;  /* 0x000000000004a947 */ /* 0x000fea0003800000 */
[----:B------:R0:W5:Y:S02]  /*4650*/  LDG.E.LTC128B R25, desc[UR36][R6.64+0x1c4] ;  /* 0x0001c42406197981 */ /* 0x000164000c1e1920 */
.L_x_145:
[----:B------:R-:W-:Y:S05]  /*4660*/  BSYNC B1 ;  /* 0x0000000000017941 */ /* 0x000fea0003800000 */
.L_x_144:
[----:B-----5:R-:W-:Y:S01]  /*4670*/  FMUL R14, R25, R90 ;  /* 0x0000005a190e7220 */ /* 0x020fe20000400000 */
[----:B------:R-:W-:Y:S01]  /*4680*/  ISETP.GT.AND P0, PT, R3, 0x8, P0 ;  /* 0x000000080300780c */ /* 0x000fe20000704270 */
[----:B------:R-:W-:Y:S02]  /*4690*/  BSSY B1, `(.L_x_146) ;  /* 0x0000005000017945 */ /* 0x000fe40003800000 */
[----:B------:R-:W-:-:S05]  /*46a0*/  FFMA R81, R81, R23, R14 ;  /* 0x0000001751517223 */ /* 0x000fca000000000e */
[----:B------:R0:W-:Y:S05]  /*46b0*/  @P2 STG.E desc[UR36][R10.64+0x1c4], R81 ;  /* 0x0001c4510a002986 */ /* 0x0001ea000c101924 */
[----:B------:R-:W-:Y:S05]  /*46c0*/  @!P0 BRA `(.L_x_147) ;  /* 0x0000000000048947 */ /* 0x000fea0003800000 */
[----:B------:R0:W5:Y:S02]  /*46d0*/  LDG.E.LTC128B R25, desc[UR36][R8.64+0x1c0] ;  /* 0x0001c02408197981 */ /* 0x000164000c1e1920 */
.L_x_147:
[----:B------:R-:W-:Y:S05]  /*46e0*/  BSYNC B1 ;  /* 0x0000000000017941 */ /* 0x000fea0003800000 */
.L_x_146:
        /* <DEDUP_REMOVED lines=8> */
.L_x_149:
[----:B------:R-:W-:Y:S05]  /*4770*/  BSYNC B1 ;  /* 0x0000000000017941 */ /* 0x000fea0003800000 */
.L_x_148:
[----:B-----5:R-:W-:Y:S01]  /*4780*/  FMUL R14, R25, R90 ;  /* 0x0000005a190e7220 */ /* 0x020fe20000400000 */
[----:B------:R-:W-:Y:S01]  /*4790*/  ISETP.GT.AND P0, PT, R4, 0x79, PT ;  /* 0x000000790400780c */ /* 0x000fe20003f04270 */
[----:B------:R-:W-:Y:S01]  /*47a0*/  @P1 IMAD.MOV.U32 R4, RZ, RZ, R12 ;  /* 0x000000ffff041224 */ /* 0x000fe200078e000c */
[----:B------:R-:W-:Y:S01]  /*47b0*/  ISETP.GT.AND P3, PT, R3, RZ, P2 ;  /* 0x000000ff0300720c */ /* 0x000fe20001764270 */
[----:B------:R-:W-:Y:S01]  /*47c0*/  FFMA R83, R83, R23, R14 ;  /* 0x0000001753537223 */ /* 0x000fe2000000000e */
[----:B--2---:R-:W-:Y:S01]  /*47d0*/  @P1 IMAD.MOV.U32 R5, RZ, RZ, R13 ;  /* 0x000000ffff051224 */ /* 0x004fe200078e000d */
[----:B------:R-:W-:Y:S04]  /*47e0*/  BSSY B1, `(.L_x_150) ;  /* 0x0000004000017945 */ /* 0x000fe80003800000 */
[----:B------:R2:W-:Y:S06]  /*47f0*/  @P1 STG.E desc[UR36][R4.64+0x1c4], R83 ;  /* 0x0001c45304001986 */ /* 0x0005ec000c101924 */
[----:B------:R-:W-:Y:S05]  /*4800*/  @!P3 BRA `(.L_x_151) ;  /* 0x000000000004b947 */ /* 0x000fea0003800000 */
[----:B------:R0:W5:Y:S02]  /*4810*/  LDG.E.LTC128B R25, desc[UR36][R6.64+0x1e0] ;  /* 0x0001e02406197981 */ /* 0x000164000c1e1920 */
.L_x_151:
[----:B------:R-:W-:Y:S05]  /*4820*/  BSYNC B1 ;  /* 0x0000000000017941 */ /* 0x000fea0003800000 */
.L_x_150:
[----:B--2--5:R-:W-:Y:S01]  /*4830*/  FMUL R5, R25, R90 ;  /* 0x0000005a19057220 */ /* 0x024fe20000400000 */
[----:B------:R-:W-:Y:S01]  /*4840*/  @P3 IMAD.MOV.U32 R4, RZ, RZ, R10 ;  /* 0x000000ffff043224 */ /* 0x000fe200078e000a */
[----:B------:R-:W-:Y:S01]  /*4850*/  ISETP.GT.AND P1, PT, R3, RZ, P0 ;  /* 0x000000ff0300720c */ /* 0x000fe20000724270 */
[----:B------:R-:W-:Y:S01]  /*4860*/  BSSY B1, `(.L_x_152) ;  /* 0x0000006000017945 */ /* 0x000fe20003800000 */
[----:B------:R-:W-:Y:S01]  /*4870*/  FFMA R15, R84, R23, R5 ;  /* 0x00000017540f7223 */ /* 0x000fe20000000005 */
[----:B------:R-:W-:-:S05]  /*4880*/  @P3 IMAD.MOV.U32 R5, RZ, RZ, R11 ;  /* 0x000000ffff053224 */ /* 0x000fca00078e000b */
[----:B------:R2:W-:Y:S05]  /*4890*/  @P3 STG.E desc[UR36][R4.64+0x1e0], R15 ;  /* 0x0001e00f04003986 */ /* 0x0005ea000c101924 */
[----:B------:R-:W-:Y:S05]  /*48a0*/  @!P1 BRA `(.L_x_153) ;  /* 0x0000000000049947 */ /* 0x000fea0003800000 */
[----:B------:R0:W5:Y:S02]  /*48b0*/  LDG.E.LTC128B R25, desc[UR36][R6.64+0x1e4] ;  /* 0x0001e42406197981 */ /* 0x000164000c1e1920 */
.L_x_153:
[----:B------:R-:W-:Y:S05]  /*48c0*/  BSYNC B1 ;  /* 0x0000000000017941 */ /* 0x000fea0003800000 */
.L_x_152:
[----:B--2--5:R-:W-:Y:S01]  /*48d0*/  FMUL R4, R25, R90 ;  /* 0x0000005a19047220 */ /* 0x024fe20000400000 */
[----:B------:R-:W-:Y:S01]  /*48e0*/  ISETP.GT.AND P2, PT, R3, 0x8, P2 ;  /* 0x000000080300780c */ /* 0x000fe20001744270 */
[----:B------:R-:W-:Y:S02]  /*48f0*/  BSSY B1, `(.L_x_154) ;  /* 0x0000005000017945 */ /* 0x000fe40003800000 */
[----:B------:R-:W-:-:S05]  /*4900*/  FFMA R85, R85, R23, R4 ;  /* 0x0000001755557223 */ /* 0x000fca0000000004 */
[----:B------:R2:W-:Y:S05]  /*4910*/  @P1 STG.E desc[UR36][R10.64+0x1e4], R85 ;  /* 0x0001e4550a001986 */ /* 0x0005ea000c101924 */
[----:B------:R-:W-:Y:S05]  /*4920*/  @!P2 BRA `(.L_x_155) ;  /* 0x000000000004a947 */ /* 0x000fea0003800000 */
[----:B------:R0:W5:Y:S02]  /*4930*/  LDG.E.LTC128B R25, desc[UR36][R8.64+0x1e0] ;  /* 0x0001e02408197981 */ /* 0x000164000c1e1920 */
.L_x_155:
[----:B------:R-:W-:Y:S05]  /*4940*/  BSYNC B1 ;  /* 0x0000000000017941 */ /* 0x000fea0003800000 */
.L_x_154:
[----:B-----5:R-:W-:Y:S01]  /*4950*/  FMUL R5, R25, R90 ;  /* 0x0000005a19057220 */ /* 0x020fe20000400000 */
[----:B------:R-:W-:Y:S01]  /*4960*/  @P2 IMAD.MOV.U32 R4, RZ, RZ, R12 ;  /* 0x000000ffff042224 */ /* 0x000fe200078e000c */
[----:B------:R-:W-:Y:S01]  /*4970*/  ISETP.GT.AND P0, PT, R3, 0x8, P0 ;  /* 0x000000080300780c */ /* 0x000fe20000704270 */
[----:B------:R-:W-:Y:S01]  /*4980*/  BSSY B1, `(.L_x_156) ;  /* 0x0000006000017945 */ /* 0x000fe20003800000 */
[----:B01--4-:R-:W-:Y:S01]  /*4990*/  FFMA R7, R86, R23, R5 ;  /* 0x0000001756077223 */ /* 0x013fe20000000005 */
[----:B------:R-:W-:-:S05]  /*49a0*/  @P2 IMAD.MOV.U32 R5, RZ, RZ, R13 ;  /* 0x000000ffff052224 */ /* 0x000fca00078e000d */
[----:B------:R0:W-:Y:S05]  /*49b0*/  @P2 STG.E desc[UR36][R4.64+0x1e0], R7 ;  /* 0x0001e00704002986 */ /* 0x0001ea000c101924 */
[----:B------:R-:W-:Y:S05]  /*49c0*/  @!P0 BRA `(.L_x_157) ;  /* 0x0000000000048947 */ /* 0x000fea0003800000 */
[----:B------:R1:W5:Y:S02]  /*49d0*/  LDG.E.LTC128B R25, desc[UR36][R8.64+0x1e4] ;  /* 0x0001e42408197981 */ /* 0x000364000c1e1920 */
.L_x_157:
[----:B------:R-:W-:Y:S05]  /*49e0*/  BSYNC B1 ;  /* 0x0000000000017941 */ /* 0x000fea0003800000 */
.L_x_156:
[----:B0----5:R-:W-:-:S04]  /*49f0*/  FMUL R4, R25, R90 ;  /* 0x0000005a19047220 */ /* 0x021fc80000400000 */
[----:B------:R-:W-:Y:S01]  /*4a00*/  FFMA R87, R87, R23, R4 ;  /* 0x0000001757577223 */ /* 0x000fe20000000004 */
[----:B------:R-:W-:Y:S06]  /*4a10*/  @!P0 BRA `(.L_x_158) ;  /* 0x0000000c00c88947 */ /* 0x000fec0003800000 */
[----:B------:R0:W-:Y:S01]  /*4a20*/  STG.E desc[UR36][R12.64+0x1e4], R87 ;  /* 0x0001e4570c007986 */ /* 0x0001e2000c101924 */
[----:B------:R-:W-:Y:S05]  /*4a30*/  BRA `(.L_x_158) ;  /* 0x0000000c00c07947 */ /* 0x000fea0003800000 */
.L_x_33:
[----:B------:R-:W-:Y:S01]  /*4a40*/  ISETP.GT.AND P0, PT, R4, 0x1, PT ;  /* 0x000000010400780c */ /* 0x000fe20003f04270 */
[----:B------:R-:W-:Y:S01]  /*4a50*/  ULDC.64 UR4, c[0x0][0x5c0] ;  /* 0x0001700000047ab9 */ /* 0x000fe20000000a00 */
[-C--:B------:R-:W-:Y:S01]  /*4a60*/  FMUL R5, R24, R23.reuse ;  /* 0x0000001718057220 */ /* 0x080fe20000400000 */
[C---:B------:R-:W-:Y:S01]  /*4a70*/  LEA R6, P4, R106.reuse, UR4, 0x2 ;  /* 0x000000046a067c11 */ /* 0x040fe2000f8810ff */
[-C--:B------:R-:W-:Y:S01]  /*4a80*/  FMUL R25, R25, R23.reuse ;  /* 0x0000001719197220 */ /* 0x080fe20000400000 */
[----:B------:R-:W-:Y:S01]  /*4a90*/  ISETP.GT.AND P2, PT, R3, RZ, P0 ;  /* 0x000000ff0300720c */ /* 0x000fe20000744270 */
[-C--:B------:R-:W-:Y:S01]  /*4aa0*/  FMUL R27, R27, R23.reuse ;  /* 0x000000171b1b7220 */ /* 0x080fe20000400000 */
[----:B------:R-:W-:Y:S01]  /*4ab0*/  LEA.HI.X R7, R106, UR5, R115, 0x2, P4 ;  /* 0x000000056a077c11 */ /* 0x000fe2000a0f1473 */
[-C--:B------:R-:W-:Y:S01]  /*4ac0*/  FMUL R11, R28, R23.reuse ;  /* 0x000000171c0b7220 */ /* 0x080fe20000400000 */
[----:B------:R-:W-:Y:S01]  /*4ad0*/  ISETP.GT.AND P3, PT, R3, 0x8, P3 ;  /* 0x000000080300780c */ /* 0x000fe20001f64270 */
[-C--:B------:R-:W-:Y:S01]  /*4ae0*/  FMUL R29, R29, R23.reuse ;  /* 0x000000171d1d7220 */ /* 0x080fe20000400000 */
[----:B------:R-:W-:Y:S01]  /*4af0*/  SHF.L.U64.HI R9, R91, 0x2, R92 ;  /* 0x000000025b097819 */ /* 0x000fe2000001025c */
[----:B------:R0:W-:Y:S01]  /*4b00*/  @P1 STG.E desc[UR36][R6.64], R5 ;  /* 0x0000000506001986 */ /* 0x0001e2000c101924 */
[----:B------:R-:W-:Y:S01]  /*4b10*/  ISETP.GT.AND P0, PT, R3, 0x8, P0 ;  /* 0x000000080300780c */ /* 0x000fe20000704270 */
[-C--:B------:R-:W-:Y:S01]  /*4b20*/  FMUL R31, R31, R23.reuse ;  /* 0x000000171f1f7220 */ /* 0x080fe20000400000 */
[----:B------:R-:W-:Y:S01]  /*4b30*/  LEA R8, P1, R91, R6, 0x2 ;  /* 0x000000065b087211 */ /* 0x000fe200078210ff */
[-C--:B------:R-:W-:Y:S01]  /*4b40*/  FMUL R33, R33, R23.reuse ;  /* 0x0000001721217220 */ /* 0x080fe20000400000 */
[C---:B------:R-:W-:Y:S01]  /*4b50*/  ISETP.GT.AND P5, PT, R4.reuse, 0x8, PT ;  /* 0x000000080400780c */ /* 0x040fe20003fa4270 */
[----:B------:R-:W-:Y:S01]  /*4b60*/  @P2 STG.E desc[UR36][R6.64+0x4], R25 ;  /* 0x0000041906002986 */ /* 0x000fe2000c101924 */
[----:B------:R-:W-:Y:S01]  /*4b70*/  ISETP.GT.AND P4, PT, R4, 0x9, PT ;  /* 0x000000090400780c */ /* 0x000fe20003f84270 */
[----:B------:R-:W-:Y:S01]  /*4b80*/  IMAD.X R9, R9, 0x1, R7, P1 ;  /* 0x0000000109097824 */ /* 0x000fe200008e0607 */
[----:B------:R-:W-:Y:S01]  /*4b90*/  ISETP.GT.AND P2, PT, R3, RZ, P5 ;  /* 0x000000ff0300720c */ /* 0x000fe20002f44270 */
[-C--:B------:R-:W-:Y:S01]  /*4ba0*/  FMUL R35, R35, R23.reuse ;  /* 0x0000001723237220 */ /* 0x080fe20000400000 */
[C---:B------:R-:W-:Y:S01]  /*4bb0*/  ISETP.GT.AND P1, PT, R3.reuse, RZ, P4 ;  /* 0x000000ff0300720c */ /* 0x040fe20002724270 */
[-C--:B0-----:R-:W-:Y:S01]  /*4bc0*/  FMUL R5, R26, R23.reuse ;  /* 0x000000171a057220 */ /* 0x081fe20000400000 */
[----:B------:R-:W-:Y:S01]  /*4bd0*/  ISETP.GT.AND P4, PT, R3, 0x8, P4 ;  /* 0x000000080300780c */ /* 0x000fe20002784270 */
[-C--:B------:R-:W-:Y:S01]  /*4be0*/  FMUL R37, R37, R23.reuse ;  /* 0x0000001725257220 */ /* 0x080fe20000400000 */
[-C--:B------:R-:W-:Y:S01]  /*4bf0*/  FMUL R39, R39, R23.reuse ;  /* 0x0000001727277220 */ /* 0x080fe20000400000 */
[-C--:B------:R-:W-:Y:S01]  /*4c00*/  FMUL R41, R41, R23.reuse ;  /* 0x0000001729297220 */ /* 0x080fe20000400000 */
[----:B------:R0:W-:Y:S01]  /*4c10*/  @P3 STG.E desc[UR36][R8.64], R5 ;  /* 0x0000000508003986 */ /* 0x0001e2000c101924 */
[C---:B------:R-:W-:Y:S01]  /*4c20*/  ISETP.GT.AND P3, PT, R4.reuse, 0x11, PT ;  /* 0x000000110400780c */ /* 0x040fe20003f64270 */
[-C--:B------:R-:W-:Y:S01]  /*4c30*/  FMUL R43, R43, R23.reuse ;  /* 0x000000172b2b7220 */ /* 0x080fe20000400000 */
[-C--:B------:R-:W-:Y:S01]  /*4c40*/  FMUL R45, R45, R23.reuse ;  /* 0x000000172d2d7220 */ /* 0x080fe20000400000 */
[----:B------:R-:W-:Y:S01]  /*4c50*/  @P0 STG.E desc[UR36][R8.64+0x4], R27 ;  /* 0x0000041b08000986 */ /* 0x000fe2000c101924 */
[----:B------:R-:W-:Y:S01]  /*4c60*/  ISETP.GT.AND P0, PT, R3, 0x8, P5 ;  /* 0x000000080300780c */ /* 0x000fe20002f04270 */
[-C--:B------:R-:W-:Y:S01]  /*4c70*/  FMUL R47, R47, R23.reuse ;  /* 0x000000172f2f7220 */ /* 0x080fe20000400000 */
[----:B------:R-:W-:Y:S01]  /*4c80*/  ISETP.GT.AND P5, PT, R4, 0x10, PT ;  /* 0x000000100400780c */ /* 0x000fe20003fa4270 */
[----:B------:R1:W-:Y:S01]  /*4c90*/  @P2 STG.E desc[UR36][R6.64+0x20], R11 ;  /* 0x0000200b06002986 */ /* 0x0003e2000c101924 */
[-C--:B------:R-:W-:Y:S01]  /*4ca0*/  FMUL R49, R49, R23.reuse ;  /* 0x0000001731317220 */ /* 0x080fe20000400000 */
[-C--:B------:R-:W-:Y:S01]  /*4cb0*/  FMUL R51, R51, R23.reuse ;  /* 0x0000001733337220 */ /* 0x080fe20000400000 */
[C---:B------:R-:W-:Y:S01]  /*4cc0*/  ISETP.GT.AND P2, PT, R3.reuse, RZ, P5 ;  /* 0x000000ff0300720c */ /* 0x040fe20002f44270 */
[----:B------:R-:W-:Y:S01]  /*4cd0*/  @P1 STG.E desc[UR36][R6.64+0x24], R29 ;  /* 0x0000241d06001986 */ /* 0x000fe2000c101924 */
[C---:B------:R-:W-:Y:S01]  /*4ce0*/  ISETP.GT.AND P1, PT, R3.reuse, RZ, P3 ;  /* 0x000000ff0300720c */ /* 0x040fe20001f24270 */
[-C--:B0-----:R-:W-:Y:S01]  /*4cf0*/  FMUL R5, R30, R23.reuse ;  /* 0x000000171e057220 */ /* 0x081fe20000400000 */
[----:B------:R-:W-:Y:S01]  /*4d00*/  ISETP.GT.AND P3, PT, R3, 0x8, P3 ;  /* 0x000000080300780c */ /* 0x000fe20001f64270 */
[-C--:B------:R-:W-:Y:S01]  /*4d10*/  FMUL R53, R53, R23.reuse ;  /* 0x0000001735357220 */ /* 0x080fe20000400000 */
[-C--:B------:R-:W-:Y:S01]  /*4d20*/  FMUL R55, R55, R23.reuse ;  /* 0x0000001737377220 */ /* 0x080fe20000400000 */
[-C--:B------:R-:W-:Y:S01]  /*4d30*/  FMUL R57, R57, R23.reuse ;  /* 0x0000001739397220 */ /* 0x080fe20000400000 */
[----:B------:R0:W-:Y:S01]  /*4d40*/  @P0 STG.E desc[UR36][R8.64+0x20], R5 ;  /* 0x0000200508000986 */ /* 0x0001e2000c101924 */
[-C--:B-1----:R-:W-:Y:S01]  /*4d50*/  FMUL R11, R32, R23.reuse ;  /* 0x00000017200b7220 */ /* 0x082fe20000400000 */
[----:B------:R-:W-:Y:S01]  /*4d60*/  ISETP.GT.AND P0, PT, R3, 0x8, P5 ;  /* 0x000000080300780c */ /* 0x000fe20002f04270 */
[-C--:B------:R-:W-:Y:S01]  /*4d70*/  FMUL R59, R59, R23.reuse ;  /* 0x000000173b3b7220 */ /* 0x080fe20000400000 */
[----:B------:R-:W-:Y:S01]  /*4d80*/  @P4 STG.E desc[UR36][R8.64+0x24], R31 ;  /* 0x0000241f08004986 */ /* 0x000fe2000c101924 */
[C---:B------:R-:W-:Y:S01]  /*4d90*/  ISETP.GT.AND P5, PT, R4.reuse, 0x18, PT ;  /* 0x000000180400780c */ /* 0x040fe20003fa4270 */
[-C--:B------:R-:W-:Y:S01]  /*4da0*/  FMUL R61, R61, R23.reuse ;  /* 0x000000173d3d7220 */ /* 0x080fe20000400000 */
[----:B------:R-:W-:Y:S01]  /*4db0*/  ISETP.GT.AND P4, PT, R4, 0x19, PT ;  /* 0x000000190400780c */ /* 0x000fe20003f84270 */
[----:B------:R1:W-:Y:S01]  /*4dc0*/  @P2 STG.E desc[UR36][R6.64+0x40], R11 ;  /* 0x0000400b06002986 */ /* 0x0003e2000c101924 */
[----:B------:R-:W-:Y:S01]  /*4dd0*/  ISETP.GT.AND P2, PT, R3, RZ, P5 ;  /* 0x000000ff0300720c */ /* 0x000fe20002f44270 */
[-C--:B------:R-:W-:Y:S01]  /*4de0*/  FMUL R63, R63, R23.reuse ;  /* 0x000000173f3f7220 */ /* 0x080fe20000400000 */
[-C--:B------:R-:W-:Y:S01]  /*4df0*/  FMUL R65, R65, R23.reuse ;  /* 0x0000001741417220 */ /* 0x080fe20000400000 */
        /* <DEDUP_REMOVED lines=32> */
[----:B------:R-:W-:Y:S01]  /*5000*/  FMUL R87, R87, R23 ;  /* 0x0000001757577220 */ /* 0x000fe20000400000 */
[----:B------:R-:W-:Y:S01]  /*5010*/  ISETP.GT.AND P4, PT, R4, 0x29, PT ;  /* 0x000000290400780c */ /* 0x000fe20003f84270 */
[----:B------:R1:W-:Y:S01]  /*5020*/  @P2 STG.E desc[UR36][R6.64+0x80], R11 ;  /* 0x0000800b06002986 */ /* 0x0003e2000c101924 */
[----:B------:R-:W-:-:S03]  /*5030*/  ISETP.GT.AND P2, PT, R3, RZ, P5 ;  /* 0x000000ff0300720c */ /* 0x000fc60002f44270 */
[----:B------:R-:W-:Y:S01]  /*5040*/  @P1 STG.E desc[UR36][R6.64+0x84], R41 ;  /* 0x0000842906001986 */ /* 0x000fe2000c101924 */
[C---:B------:R-:W-:Y:S01]  /*5050*/  ISETP.GT.AND P1, PT, R3.reuse, RZ, P4 ;  /* 0x000000ff0300720c */ /* 0x040fe20002724270 */
[----:B0-----:R-:W-:Y:S01]  /*5060*/  FMUL R5, R42, R23 ;  /* 0x000000172a057220 */ /* 0x001fe20000400000 */
[----:B------:R-:W-:-:S04]  /*5070*/  ISETP.GT.AND P4, PT, R3, 0x8, P4 ;  /* 0x000000080300780c */ /* 0x000fc80002784270 */
[----:B------:R0:W-:Y:S01]  /*5080*/  @P0 STG.E desc[UR36][R8.64+0x80], R5 ;  /* 0x0000800508000986 */ /* 0x0001e2000c101924 */
[----:B-1----:R-:W-:Y:S01]  /*5090*/  FMUL R11, R44, R23 ;  /* 0x000000172c0b7220 */ /* 0x002fe20000400000 */
[C---:B------:R-:W-:Y:S02]  /*50a0*/  ISETP.GT.AND P0, PT, R3.reuse, 0x8, P5 ;  /* 0x000000080300780c */ /* 0x040fe40002f04270 */
[----:B------:R-:W-:Y:S01]  /*50b0*/  @P3 STG.E desc[UR36][R8.64+0x84], R43 ;  /* 0x0000842b08003986 */ /* 0x000fe2000c101924 */
[C---:B------:R-:W-:Y:S02]  /*50c0*/  ISETP.GT.AND P5, PT, R4.reuse, 0x30, PT ;  /* 0x000000300400780c */ /* 0x040fe40003fa4270 */
        /* <DEDUP_REMOVED lines=21> */
[----:B------:R-:W-:Y:S02]  /*5220*/  ISETP.GT.AND P0, PT, R3, 0x8, P5 ;  /* 0x000000080300780c */ /* 0x000fe40002f04270 */
[----:B------:R-:W-:Y:S01]  /*5230*/  @P3 STG.E desc[UR36][R8.64+0xc4], R51 ;  /* 0x0000c43308003986 */ /* 0x000fe2000c101924 */
[----:B------:R-:W-:-:S03]  /*5240*/  ISETP.GT.AND P5, PT, R4, 0x40, PT ;  /* 0x000000400400780c */ /* 0x000fc60003fa4270 */
[----:B------:R1:W-:Y:S01]  /*5250*/  @P2 STG.E desc[UR36][R6.64+0xe0], R11 ;  /* 0x0000e00b06002986 */ /* 0x0003e2000c101924 */
[----:B------:R-:W-:-:S03]  /*5260*/  ISETP.GT.AND P3, PT, R3, RZ, P5 ;  /* 0x000000ff0300720c */ /* 0x000fc60002f64270 */
[----:B------:R-:W-:Y:S01]  /*5270*/  @P1 STG.E desc[UR36][R6.64+0xe4], R53 ;  /* 0x0000e43506001986 */ /* 0x000fe2000c101924 */
[----:B------:R-:W-:Y:S01]  /*5280*/  ISETP.GT.AND P1, PT, R4, 0x41, PT ;  /* 0x000000410400780c */ /* 0x000fe20003f24270 */
[----:B0-----:R-:W-:-:S03]  /*5290*/  FMUL R5, R54, R23 ;  /* 0x0000001736057220 */ /* 0x001fc60000400000 */
[C---:B------:R-:W-:Y:S02]  /*52a0*/  ISETP.GT.AND P2, PT, R3.reuse, RZ, P1 ;  /* 0x000000ff0300720c */ /* 0x040fe40000f44270 */
[----:B------:R0:W-:Y:S01]  /*52b0*/  @P0 STG.E desc[UR36][R8.64+0xe0], R5 ;  /* 0x0000e00508000986 */ /* 0x0001e2000c101924 */
[-C--:B-1----:R-:W-:Y:S01]  /*52c0*/  FMUL R11, R56, R23.reuse ;  /* 0x00000017380b7220 */ /* 0x082fe20000400000 */
[C---:B------:R-:W-:Y:S02]  /*52d0*/  ISETP.GT.AND P0, PT, R3.reuse, 0x8, P5 ;  /* 0x000000080300780c */ /* 0x040fe40002f04270 */
[----:B------:R-:W-:Y:S01]  /*52e0*/  @P4 STG.E desc[UR36][R8.64+0xe4], R55 ;  /* 0x0000e43708004986 */ /* 0x000fe2000c101924 */
[C---:B------:R-:W-:Y:S02]  /*52f0*/  ISETP.GT.AND P1, PT, R3.reuse, 0x8, P1 ;  /* 0x000000080300780c */ /* 0x040fe40000f24270 */
[C---:B------:R-:W-:Y:S01]  /*5300*/  ISETP.GT.AND P5, PT, R4.reuse, 0x48, PT ;  /* 0x000000480400780c */ /* 0x040fe20003fa4270 */
[----:B------:R1:W-:Y:S03]  /*5310*/  @P3 STG.E desc[UR36][R6.64+0x100], R11 ;  /* 0x0001000b06003986 */ /* 0x0003e6000c101924 */
[----:B------:R-:W-:Y:S01]  /*5320*/  ISETP.GT.AND P4, PT, R3, RZ, P5 ;  /* 0x000000ff0300720c */ /* 0x000fe20002f84270 */
[----:B------:R-:W-:Y:S01]  /*5330*/  @P2 STG.E desc[UR36][R6.64+0x104], R57 ;  /* 0x0001043906002986 */ /* 0x000fe2000c101924 */
[----:B------:R-:W-:Y:S01]  /*5340*/  ISETP.GT.AND P2, PT, R4, 0x49, PT ;  /* 0x000000490400780c */ /* 0x000fe20003f44270 */
[----:B0-----:R-:W-:-:S03]  /*5350*/  FMUL R5, R58, R23 ;  /* 0x000000173a057220 */ /* 0x001fc60000400000 */
[C---:B------:R-:W-:Y:S02]  /*5360*/  ISETP.GT.AND P3, PT, R3.reuse, RZ, P2 ;  /* 0x000000ff0300720c */ /* 0x040fe40001764270 */
[----:B------:R0:W-:Y:S01]  /*5370*/  @P0 STG.E desc[UR36][R8.64+0x100], R5 ;  /* 0x0001000508000986 */ /* 0x0001e2000c101924 */
[----:B-1----:R-:W-:Y:S01]  /*5380*/  FMUL R11, R60, R23 ;  /* 0x000000173c0b7220 */ /* 0x002fe20000400000 */
[C---:B------:R-:W-:Y:S02]  /*5390*/  ISETP.GT.AND P2, PT, R3.reuse, 0x8, P2 ;  /* 0x000000080300780c */ /* 0x040fe40001744270 */
[----:B------:R-:W-:Y:S01]  /*53a0*/  @P1 STG.E desc[UR36][R8.64+0x104], R59 ;  /* 0x0001043b08001986 */ /* 0x000fe2000c101924 */
[----:B------:R-:W-:Y:S02]  /*53b0*/  ISETP.GT.AND P1, PT, R3, 0x8, P5 ;  /* 0x000000080300780c */ /* 0x000fe40002f24270 */
[C---:B------:R-:W-:Y:S01]  /*53c0*/  ISETP.GT.AND P5, PT, R4.reuse, 0x50, PT ;  /* 0x000000500400780c */ /* 0x040fe20003fa4270 */
[----:B------:R1:W-:Y:S01]  /*53d0*/  @P4 STG.E desc[UR36][R6.64+0x120], R11 ;  /* 0x0001200b06004986 */ /* 0x0003e2000c101924 */
[----:B------:R-:W-:-:S03]  /*53e0*/  ISETP.GT.AND P0, PT, R4, 0x51, PT ;  /* 0x000000510400780c */ /* 0x000fc60003f04270 */
[----:B------:R-:W-:Y:S01]  /*53f0*/  @P3 STG.E desc[UR36][R6.64+0x124], R61 ;  /* 0x0001243d06003986 */ /* 0x000fe2000c101924 */
[C---:B------:R-:W-:Y:S01]  /*5400*/  ISETP.GT.AND P3, PT, R3.reuse, RZ, P5 ;  /* 0x000000ff0300720c */ /* 0x040fe20002f64270 */
[-C--:B0-----:R-:W-:Y:S01]  /*5410*/  FMUL R5, R62, R23.reuse ;  /* 0x000000173e057220 */ /* 0x081fe20000400000 */
[C---:B------:R-:W-:Y:S02]  /*5420*/  ISETP.GT.AND P4, PT, R3.reuse, RZ, P0 ;  /* 0x000000ff0300720c */ /* 0x040fe40000784270 */
[C---:B------:R-:W-:Y:S02]  /*5430*/  ISETP.GT.AND P0, PT, R3.reuse, 0x8, P0 ;  /* 0x000000080300780c */ /* 0x040fe40000704270 */
[----:B------:R0:W-:Y:S01]  /*5440*/  @P1 STG.E desc[UR36][R8.64+0x120], R5 ;  /* 0x0001200508001986 */ /* 0x0001e2000c101924 */
[----:B------:R-:W-:Y:S01]  /*5450*/  ISETP.GT.AND P1, PT, R3, 0x8, P5 ;  /* 0x000000080300780c */ /* 0x000fe20002f24270 */
[----:B-1----:R-:W-:Y:S02]  /*5460*/  FMUL R11, R64, R23 ;  /* 0x00000017400b7220 */ /* 0x002fe40000400000 */
[----:B------:R-:W-:Y:S01]  /*5470*/  @P2 STG.E desc[UR36][R8.64+0x124], R63 ;  /* 0x0001243f08002986 */ /* 0x000fe2000c101924 */
[----:B------:R-:W-:-:S03]  /*5480*/  ISETP.GT.AND P2, PT, R4, 0x58, PT ;  /* 0x000000580400780c */ /* 0x000fc60003f44270 */
[----:B------:R1:W-:Y:S01]  /*5490*/  @P3 STG.E desc[UR36][R6.64+0x140], R11 ;  /* 0x0001400b06003986 */ /* 0x0003e2000c101924 */
[C---:B------:R-:W-:Y:S02]  /*54a0*/  ISETP.GT.AND P5, PT, R3.reuse, RZ, P2 ;  /* 0x000000ff0300720c */ /* 0x040fe400017a4270 */
[----:B------:R-:W-:Y:S01]  /*54b0*/  ISETP.GT.AND P3, PT, R4, 0x59, PT ;  /* 0x000000590400780c */ /* 0x000fe20003f64270 */
[-C--:B0-----:R-:W-:Y:S01]  /*54c0*/  FMUL R5, R66, R23.reuse ;  /* 0x0000001742057220 */ /* 0x081fe20000400000 */
[----:B------:R-:W-:Y:S01]  /*54d0*/  @P4 STG.E desc[UR36][R6.64+0x144], R65 ;  /* 0x0001444106004986 */ /* 0x000fe2000c101924 */
[C---:B------:R-:W-:Y:S02]  /*54e0*/  ISETP.GT.AND P2, PT, R3.reuse, 0x8, P2 ;  /* 0x000000080300780c */ /* 0x040fe40001744270 */
[C---:B------:R-:W-:Y:S01]  /*54f0*/  ISETP.GT.AND P4, PT, R3.reuse, RZ, P3 ;  /* 0x000000ff0300720c */ /* 0x040fe20001f84270 */
[----:B------:R0:W-:Y:S01]  /*5500*/  @P1 STG.E desc[UR36][R8.64+0x140], R5 ;  /* 0x0001400508001986 */ /* 0x0001e2000c101924 */
[----:B------:R-:W-:Y:S01]  /*5510*/  ISETP.GT.AND P3, PT, R3, 0x8, P3 ;  /* 0x000000080300780c */ /* 0x000fe20001f64270 */
[----:B-1----:R-:W-:-:S02]  /*5520*/  FMUL R11, R68, R23 ;  /* 0x00000017440b7220 */ /* 0x002fc40000400000 */
[----:B------:R-:W-:Y:S01]  /*5530*/  @P0 STG.E desc[UR36][R8.64+0x144], R67 ;  /* 0x0001444308000986 */ /* 0x000fe2000c101924 */
[C---:B------:R-:W-:Y:S02]  /*5540*/  ISETP.GT.AND P0, PT, R4.reuse, 0x60, PT ;  /* 0x000000600400780c */ /* 0x040fe40003f04270 */
[----:B------:R-:W-:Y:S01]  /*5550*/  ISETP.GT.AND P1, PT, R4, 0x61, PT ;  /* 0x000000610400780c */ /* 0x000fe20003f24270 */
[----:B------:R1:W-:Y:S01]  /*5560*/  @P5 STG.E desc[UR36][R6.64+0x160], R11 ;  /* 0x0001600b06005986 */ /* 0x0003e2000c101924 */
[C---:B------:R-:W-:Y:S02]  /*5570*/  ISETP.GT.AND P5, PT, R3.reuse, RZ, P0 ;  /* 0x000000ff0300720c */ /* 0x040fe400007a4270 */
[C---:B------:R-:W-:Y:S01]  /*5580*/  ISETP.GT.AND P0, PT, R3.reuse, 0x8, P0 ;  /* 0x000000080300780c */ /* 0x040fe20000704270 */
[----:B0-----:R-:W-:Y:S01]  /*5590*/  FMUL R5, R70, R23 ;  /* 0x0000001746057220 */ /* 0x001fe20000400000 */
[----:B------:R-:W-:Y:S01]  /*55a0*/  @P4 STG.E desc[UR36][R6.64+0x164], R69 ;  /* 0x0001644506004986 */ /* 0x000fe2000c101924 */
[----:B------:R-:W-:-:S02]  /*55b0*/  ISETP.GT.AND P4, PT, R3, RZ, P1 ;  /* 0x000000ff0300720c */ /* 0x000fc40000f84270 */
[----:B------:R-:W-:Y:S01]  /*55c0*/  ISETP.GT.AND P1, PT, R3, 0x8, P1 ;  /* 0x000000080300780c */ /* 0x000fe20000f24270 */
[----:B------:R0:W-:Y:S01]  /*55d0*/  @P2 STG.E desc[UR36][R8.64+0x160], R5 ;  /* 0x0001600508002986 */ /* 0x0001e2000c101924 */
[----:B------:R-:W-:Y:S01]  /*55e0*/  ISETP.GT.AND P2, PT, R4, 0x68, PT ;  /* 0x000000680400780c */ /* 0x000fe20003f44270 */
[----:B-1----:R-:W-:Y:S02]  /*55f0*/  FMUL R11, R72, R23 ;  /* 0x00000017480b7220 */ /* 0x002fe40000400000 */
[----:B------:R-:W-:Y:S01]  /*5600*/  @P3 STG.E desc[UR36][R8.64+0x164], R71 ;  /* 0x0001644708003986 */ /* 0x000fe2000c101924 */
[----:B------:R-:W-:-:S03]  /*5610*/  ISETP.GT.AND P3, PT, R4, 0x69, PT ;  /* 0x000000690400780c */ /* 0x000fc60003f64270 */
[----:B------:R1:W-:Y:S01]  /*5620*/  @P5 STG.E desc[UR36][R6.64+0x180], R11 ;  /* 0x0001800b06005986 */ /* 0x0003e2000c101924 */
[C---:B------:R-:W-:Y:S02]  /*5630*/  ISETP.GT.AND P5, PT, R3.reuse, RZ, P2 ;  /* 0x000000ff0300720c */ /* 0x040fe400017a4270 */
[C---:B------:R-:W-:Y:S01]  /*5640*/  ISETP.GT.AND P2, PT, R3.reuse, 0x8, P2 ;  /* 0x000000080300780c */ /* 0x040fe20001744270 */
[-C--:B0-----:R-:W-:Y:S01]  /*5650*/  FMUL R5, R74, R23.reuse ;  /* 0x000000174a057220 */ /* 0x081fe20000400000 */
[----:B------:R-:W-:Y:S01]  /*5660*/  @P4 STG.E desc[UR36][R6.64+0x184], R73 ;  /* 0x0001844906004986 */ /* 0x000fe2000c101924 */
[C---:B------:R-:W-:Y:S02]  /*5670*/  ISETP.GT.AND P4, PT, R3.reuse, RZ, P3 ;  /* 0x000000ff0300720c */ /* 0x040fe40001f84270 */
[----:B------:R-:W-:Y:S01]  /*5680*/  ISETP.GT.AND P3, PT, R3, 0x8, P3 ;  /* 0x000000080300780c */ /* 0x000fe20001f64270 */
[----:B------:R0:W-:Y:S01]  /*5690*/  @P0 STG.E desc[UR36][R8.64+0x180], R5 ;  /* 0x0001800508000986 */ /* 0x0001e2000c101924 */
[----:B------:R-:W-:Y:S01]  /*56a0*/  ISETP.GT.AND P0, PT, R4, 0x70, PT ;  /* 0x000000700400780c */ /* 0x000fe20003f04270 */
[----:B-1----:R-:W-:-:S02]  /*56b0*/  FMUL R11, R76, R23 ;  /* 0x000000174c0b7220 */ /* 0x002fc40000400000 */
[----:B------:R-:W-:Y:S01]  /*56c0*/  @P1 STG.E desc[UR36][R8.64+0x184], R75 ;  /* 0x0001844b08001986 */ /* 0x000fe2000c101924 */
[----:B------:R-:W-:-:S03]  /*56d0*/  ISETP.GT.AND P1, PT, R4, 0x71, PT ;  /* 0x000000710400780c */ /* 0x000fc60003f24270 */
[----:B------:R1:W-:Y:S01]  /*56e0*/  @P5 STG.E desc[UR36][R6.64+0x1a0], R11 ;  /* 0x0001a00b06005986 */ /* 0x0003e2000c101924 */
[C---:B------:R-:W-:Y:S02]  /*56f0*/  ISETP.GT.AND P5, PT, R3.reuse, RZ, P0 ;  /* 0x000000ff0300720c */ /* 0x040fe400007a4270 */
[C---:B------:R-:W-:Y:S01]  /*5700*/  ISETP.GT.AND P0, PT, R3.reuse, 0x8, P0 ;  /* 0x000000080300780c */ /* 0x040fe20000704270 */
[----:B------:R-:W-:Y:S01]  /*5710*/  @P4 STG.E desc[UR36][R6.64+0x1a4], R77 ;  /* 0x0001a44d06004986 */ /* 0x000fe2000c101924 */
[-C--:B0-----:R-:W-:Y:S01]  /*5720*/  FMUL R5, R78, R23.reuse ;  /* 0x000000174e057220 */ /* 0x081fe20000400000 */
[C---:B------:R-:W-:Y:S02]  /*5730*/  ISETP.GT.AND P4, PT, R3.reuse, RZ, P1 ;  /* 0x000000ff0300720c */ /* 0x040fe40000f84270 */
[----:B------:R-:W-:Y:S02]  /*5740*/  ISETP.GT.AND P1, PT, R3, 0x8, P1 ;  /* 0x000000080300780c */ /* 0x000fe40000f24270 */
[----:B------:R0:W-:Y:S01]  /*5750*/  @P2 STG.E desc[UR36][R8.64+0x1a0], R5 ;  /* 0x0001a00508002986 */ /* 0x0001e2000c101924 */
[----:B------:R-:W-:Y:S01]  /*5760*/  ISETP.GT.AND P2, PT, R4, 0x78, PT ;  /* 0x000000780400780c */ /* 0x000fe20003f44270 */
[----:B-1----:R-:W-:-:S02]  /*5770*/  FMUL R11, R80, R23 ;  /* 0x00000017500b7220 */ /* 0x002fc40000400000 */
[----:B------:R-:W-:Y:S01]  /*5780*/  @P3 STG.E desc[UR36][R8.64+0x1a4], R79 ;  /* 0x0001a44f08003986 */ /* 0x000fe2000c101924 */
[----:B------:R-:W-:Y:S01]  /*5790*/  ISETP.GT.AND P3, PT, R4, 0x79, PT ;  /* 0x000000790400780c */ /* 0x000fe20003f64270 */
[----:B------:R-:W-:Y:S02]  /*57a0*/  @P5 IMAD.MOV.U32 R4, RZ, RZ, R6 ;  /* 0x000000ffff045224 */ /* 0x000fe400078e0006 */
[----:B0-----:R-:W-:-:S05]  /*57b0*/  @P5 IMAD.MOV.U32 R5, RZ, RZ, R7 ;  /* 0x000000ffff055224 */ /* 0x001fca00078e0007 */
[----:B------:R0:W-:Y:S01]  /*57c0*/  @P5 STG.E desc[UR36][R4.64+0x1c0], R11 ;  /* 0x0001c00b04005986 */ /* 0x0001e2000c101924 */
[C---:B------:R-:W-:Y:S02]  /*57d0*/  ISETP.GT.AND P5, PT, R3.reuse, RZ, P3 ;  /* 0x000000ff0300720c */ /* 0x040fe40001fa4270 */
[----:B------:R-:W-:Y:S01]  /*57e0*/  ISETP.GT.AND P3, PT, R3, 0x8, P3 ;  /* 0x000000080300780c */ /* 0x000fe20001f64270 */
[----:B0-----:R-:W-:Y:S02]  /*57f0*/  @P4 IMAD.MOV.U32 R4, RZ, RZ, R6 ;  /* 0x000000ffff044224 */ /* 0x001fe400078e0006 */
[----:B------:R-:W-:Y:S01]  /*5800*/  FMUL R11, R84, R23 ;  /* 0x00000017540b7220 */ /* 0x000fe20000400000 */
[----:B------:R-:W-:-:S05]  /*5810*/  @P4 IMAD.MOV.U32 R5, RZ, RZ, R7 ;  /* 0x000000ffff054224 */ /* 0x000fca00078e0007 */
[----:B------:R0:W-:Y:S01]  /*5820*/  @P4 STG.E desc[UR36][R4.64+0x1c4], R81 ;  /* 0x0001c45104004986 */ /* 0x0001e2000c101924 */
[C---:B------:R-:W-:Y:S02]  /*5830*/  ISETP.GT.AND P4, PT, R3.reuse, RZ, P2 ;  /* 0x000000ff0300720c */ /* 0x040fe40001784270 */
[----:B------:R-:W-:Y:S01]  /*5840*/  ISETP.GT.AND P2, PT, R3, 0x8, P2 ;  /* 0x000000080300780c */ /* 0x000fe20001744270 */
[----:B------:R-:W-:Y:S01]  /*5850*/  FMUL R3, R82, R23 ;  /* 0x0000001752037220 */ /* 0x000fe20000400000 */
[----:B0-----:R-:W-:Y:S02]  /*5860*/  @P0 IMAD.MOV.U32 R4, RZ, RZ, R8 ;  /* 0x000000ffff040224 */ /* 0x001fe400078e0008 */
[----:B------:R-:W-:-:S05]  /*5870*/  @P0 IMAD.MOV.U32 R5, RZ, RZ, R9 ;  /* 0x000000ffff050224 */ /* 0x000fca00078e0009 */
[----:B------:R0:W-:Y:S02]  /*5880*/  @P0 STG.E desc[UR36][R4.64+0x1c0], R3 ;  /* 0x0001c00304000986 */ /* 0x0001e4000c101924 */
[----:B0-----:R-:W-:Y:S02]  /*5890*/  @P1 IMAD.MOV.U32 R4, RZ, RZ, R8 ;  /* 0x000000ffff041224 */ /* 0x001fe400078e0008 */
[----:B------:R-:W-:-:S05]  /*58a0*/  @P1 IMAD.MOV.U32 R5, RZ, RZ, R9 ;  /* 0x000000ffff051224 */ /* 0x000fca00078e0009 */
[----:B------:R0:W-:Y:S02]  /*58b0*/  @P1 STG.E desc[UR36][R4.64+0x1c4], R83 ;  /* 0x0001c45304001986 */ /* 0x0001e4000c101924 */
[----:B0-----:R-:W-:Y:S02]  /*58c0*/  @P4 IMAD.MOV.U32 R4, RZ, RZ, R6 ;  /* 0x000000ffff044224 */ /* 0x001fe400078e0006 */
[----:B------:R-:W-:-:S05]  /*58d0*/  @P4 IMAD.MOV.U32 R5, RZ, RZ, R7 ;  /* 0x000000ffff054224 */ /* 0x000fca00078e0007 */
[----:B------:R0:W-:Y:S04]  /*58e0*/  @P4 STG.E desc[UR36][R4.64+0x1e0], R11 ;  /* 0x0001e00b04004986 */ /* 0x0001e8000c101924 */
[----:B------:R4:W-:Y:S01]  /*58f0*/  @P5 STG.E desc[UR36][R6.64+0x1e4], R85 ;  /* 0x0001e45506005986 */ /* 0x0009e2000c101924 */
[----:B0-----:R-:W-:Y:S02]  /*5900*/  @P2 IMAD.MOV.U32 R4, RZ, RZ, R8 ;  /* 0x000000ffff042224 */ /* 0x001fe400078e0008 */
[----:B------:R-:W-:-:S05]  /*5910*/  @P2 IMAD.MOV.U32 R5, RZ, RZ, R9 ;  /* 0x000000ffff052224 */ /* 0x000fca00078e0009 */
[----:B------:R4:W-:Y:S04]  /*5920*/  @P2 STG.E desc[UR36][R4.64+0x1e0], R13 ;  /* 0x0001e00d04002986 */ /* 0x0009e8000c101924 */
[----:B------:R4:W-:Y:S02]  /*5930*/  @P3 STG.E desc[UR36][R8.64+0x1e4], R87 ;  /* 0x0001e45708003986 */ /* 0x0009e4000c101924 */
.L_x_158:
[----:B------:R-:W-:Y:S05]  /*5940*/  BSYNC B0 ;  /* 0x0000000000007941 */ /* 0x000fea0003800000 */
.L_x_32:
[----:B------:R-:W-:Y:S01]  /*5950*/  IADD3 R16, P0, R16, UR38, RZ ;  /* 0x0000002610107c10 */ /* 0x000fe2000ff1e0ff */
[----:B------:R-:W-:Y:S01]  /*5960*/  ULDC.64 UR4, c[0x0][0x650] ;  /* 0x0001940000047ab9 */ /* 0x000fe20000000a00 */
[----:B------:R-:W-:Y:S01]  /*5970*/  PRMT R3, RZ, 0x7610, R3 ;  /* 0x00007610ff037816 */ /* 0x000fe20000000003 */
[----:B------:R-:W-:Y:S01]  /*5980*/  IMAD.MOV.U32 R100, RZ, RZ, -0x1 ;  /* 0xffffffffff647424 */ /* 0x000fe200078e00ff */
[----:B------:R-:W-:Y:S01]  /*5990*/  IADD3.X R17, R17, UR41, RZ, P0, !PT ;  /* 0x0000002911117c10 */ /* 0x000fe200087fe4ff */
[----:B------:R-:W-:Y:S01]  /*59a0*/  IMAD.MOV.U32 R101, RZ, RZ, -0x1 ;  /* 0xffffffffff657424 */ /* 0x000fe200078e00ff */
[----:B------:R-:W-:-:S04]  /*59b0*/  ISETP.GE.U32.AND P0, PT, R16, UR4, PT ;  /* 0x0000000410007c0c */ /* 0x000fc8000bf06070 */
[----:B------:R-:W-:-:S13]  /*59c0*/  ISETP.GE.U32.AND.EX P0, PT, R17, UR5, PT, P0 ;  /* 0x0000000511007c0c */ /* 0x000fda000bf06100 */
[----:B------:R-:W-:Y:S05]  /*59d0*/  @P0 BRA `(.L_x_159) ;  /* 0x00000004004c0947 */ /* 0x000fea0003800000 */
[----:B--2---:R-:W2:Y:S01]  /*59e0*/  LDC.64 R10, c[0x0][0x628] ;  /* 0x00018a00ff0a7b82 */ /* 0x004ea20000000a00 */
[----:B0--3--:R-:W0:Y:S01]  /*59f0*/  S2R R12, SR_CTAID.X ;  /* 0x00000000000c7919 */ /* 0x009e220000002500 */
[----:B-1--4-:R-:W-:Y:S02]  /*5a00*/  IMAD.MOV.U32 R8, RZ, RZ, R16 ;  /* 0x000000ffff087224 */ /* 0x012fe400078e0010 */
[----:B------:R-:W-:Y:S01]  /*5a10*/  IMAD.MOV.U32 R9, RZ, RZ, R17 ;  /* 0x000000ffff097224 */ /* 0x000fe200078e0011 */
[----:B------:R-:W1:Y:S03]  /*5a20*/  S2R R20, SR_CTAID.Y ;  /* 0x0000000000147919 */ /* 0x000e660000002600 */
[----:B------:R-:W3:Y:S08]  /*5a30*/  LDC R0, c[0x0][0x630] ;  /* 0x00018c00ff007b82 */ /* 0x000ef00000000800 */
[----:B------:R-:W4:Y:S01]  /*5a40*/  LDC.64 R14, c[0x0][0x620] ;  /* 0x00018800ff0e7b82 */ /* 0x000f220000000a00 */
[----:B--2---:R-:W-:-:S04]  /*5a50*/  ISETP.NE.U32.AND P0, PT, R10, RZ, PT ;  /* 0x000000ff0a00720c */ /* 0x004fc80003f05070 */
[----:B------:R-:W-:-:S13]  /*5a60*/  ISETP.NE.AND.EX P0, PT, R11, RZ, PT, P0 ;  /* 0x000000ff0b00720c */ /* 0x000fda0003f05300 */
[----:B01-34-:R-:W-:Y:S05]  /*5a70*/  @!P0 BRA `(.L_x_160) ;  /* 0x0000000000288947 */ /* 0x01bfea0003800000 */
        /* <DEDUP_REMOVED lines=10> */
.L_x_160:
[-CC-:B------:R-:W-:Y:S01]  /*5b20*/  SHF.R.U64 R101, R8, R0.reuse, R9.reuse ;  /* 0x0000000008657219 */ /* 0x180fe20000001209 */
[----:B------:R-:W0:Y:S01]  /*5b30*/  LDC.64 R26, c[0x0][0x640] ;  /* 0x00019000ff1a7b82 */ /* 0x000e220000000a00 */
[----:B------:R-:W-:Y:S01]  /*5b40*/  SHF.R.U32.HI R0, RZ, R0, R9 ;  /* 0x00000000ff007219 */ /* 0x000fe20000011609 */
[----:B------:R-:W-:Y:S01]  /*5b50*/  ULDC UR4, c[0x0][0x150] ;  /* 0x0000540000047ab9 */ /* 0x000fe20000000800 */
[----:B------:R-:W-:Y:S02]  /*5b60*/  IADD3 R3, P0, RZ, -R101, RZ ;  /* 0x80000065ff037210 */ /* 0x000fe40007f1e0ff */
[----:B------:R-:W-:-:S03]  /*5b70*/  I2FP.F32.U32 R7, R12 ;  /* 0x0000000c00077245 */ /* 0x000fc60000201000 */
[----:B------:R-:W1:Y:S01]  /*5b80*/  LDC R6, c[0x0][0x618] ;  /* 0x00018600ff067b82 */ /* 0x000e620000000800 */
[----:B------:R-:W-:Y:S02]  /*5b90*/  IMAD.X R5, RZ, RZ, ~R0, P0 ;  /* 0x000000ffff057224 */ /* 0x000fe400000e0e00 */
[----:B------:R-:W-:Y:S01]  /*5ba0*/  FMUL R7, R7, UR4 ;  /* 0x0000000407077c20 */ /* 0x000fe20008400000 */
[----:B------:R-:W-:Y:S01]  /*5bb0*/  ULDC UR4, c[0x0][0x154] ;  /* 0x0000550000047ab9 */ /* 0x000fe20000000800 */
[-C--:B------:R-:W-:Y:S02]  /*5bc0*/  IMAD R0, R5, R14.reuse, RZ ;  /* 0x0000000e05007224 */ /* 0x080fe400078e02ff */
[C---:B------:R-:W-:Y:S01]  /*5bd0*/  IMAD.WIDE.U32 R4, R3.reuse, R14, R16 ;  /* 0x0000000e03047225 */ /* 0x040fe200078e0010 */
[----:B------:R-:W2:Y:S01]  /*5be0*/  LDC R8, c[0x0][0x608] ;  /* 0x00018200ff087b82 */ /* 0x000ea20000000800 */
[----:B------:R-:W3:Y:S02]  /*5bf0*/  F2I.U32.TRUNC.NTZ R7, R7 ;  /* 0x0000000700077305 */ /* 0x000ee4000020f000 */
[----:B------:R-:W-:Y:S01]  /*5c00*/  IMAD R3, R3, R15, R0 ;  /* 0x0000000f03037224 */ /* 0x000fe200078e0200 */
[----:B------:R-:W-:-:S03]  /*5c10*/  I2FP.F32.U32 R0, R20 ;  /* 0x0000001400007245 */ /* 0x000fc60000201000 */
[----:B------:R-:W-:Y:S01]  /*5c20*/  IMAD.IADD R3, R5, 0x1, R3 ;  /* 0x0000000105037824 */ /* 0x000fe200078e0203 */
[----:B------:R-:W4:Y:S01]  /*5c30*/  LDC R11, c[0x0][0x658] ;  /* 0x00019600ff0b7b82 */ /* 0x000f220000000800 */
[----:B0-----:R-:W-:-:S04]  /*5c40*/  ISETP.NE.U32.AND P0, PT, R26, RZ, PT ;  /* 0x000000ff1a00720c */ /* 0x001fc80003f05070 */
[----:B------:R-:W-:-:S03]  /*5c50*/  ISETP.NE.AND.EX P0, PT, R27, RZ, PT, P0 ;  /* 0x000000ff1b00720c */ /* 0x000fc60003f05300 */
[----:B------:R-:W0:Y:S01]  /*5c60*/  LDC R9, c[0x0][0x144] ;  /* 0x00005100ff097b82 */ /* 0x000e220000000800 */
[-C--:B-1----:R-:W-:Y:S01]  /*5c70*/  SHF.R.U64 R10, R4, R6.reuse, R3 ;  /* 0x00000006040a7219 */ /* 0x082fe20000001203 */
[----:B---3--:R-:W-:Y:S01]  /*5c80*/  IMAD.MOV R7, RZ, RZ, -R7 ;  /* 0x000000ffff077224 */ /* 0x008fe200078e0a07 */
[----:B------:R-:W-:Y:S01]  /*5c90*/  SHF.R.U32.HI R3, RZ, R6, R3 ;  /* 0x00000006ff037219 */ /* 0x000fe20000011603 */
[----:B------:R-:W-:-:S04]  /*5ca0*/  FMUL R6, R0, UR4 ;  /* 0x0000000400067c20 */ /* 0x000fc80008400000 */
[----:B------:R-:W1:Y:S01]  /*5cb0*/  LDC R21, c[0x0][0x148] ;  /* 0x00005200ff157b82 */ /* 0x000e620000000800 */
[----:B------:R3:W0:Y:S01]  /*5cc0*/  F2I.U32.TRUNC.NTZ R14, R6 ;  /* 0x00000006000e7305 */ /* 0x000622000020f000 */
[-CC-:B--2---:R-:W-:Y:S02]  /*5cd0*/  SHF.R.U64 R13, R10, R8.reuse, R3.reuse ;  /* 0x000000080a0d7219 */ /* 0x184fe40000001203 */
[----:B------:R-:W-:-:S04]  /*5ce0*/  SHF.R.U32.HI R0, RZ, R8, R3 ;  /* 0x00000008ff007219 */ /* 0x000fc80000011603 */
[----:B------:R-:W2:Y:S01]  /*5cf0*/  LDC R24, c[0x0][0x648] ;  /* 0x00019200ff187b82 */ /* 0x000ea20000000800 */
[-CC-:B----4-:R-:W-:Y:S02]  /*5d00*/  SHF.R.U64 R15, R13, R11.reuse, R0.reuse ;  /* 0x0000000b0d0f7219 */ /* 0x190fe40000001200 */
[----:B------:R-:W-:-:S03]  /*5d10*/  SHF.R.U32.HI R5, RZ, R11, R0 ;  /* 0x0000000bff057219 */ /* 0x000fc60000011600 */
[----:B------:R-:W-:Y:S02]  /*5d20*/  IMAD.MOV.U32 R4, RZ, RZ, R15 ;  /* 0x000000ffff047224 */ /* 0x000fe400078e000f */
[----:B------:R-:W4:Y:S01]  /*5d30*/  LDC R28, c[0x0][0x638] ;  /* 0x00018e00ff1c7b82 */ /* 0x000f220000000800 */
[----:B0-----:R-:W-:-:S07]  /*5d40*/  IMAD R25, R9, R7, R12 ;  /* 0x0000000709197224 */ /* 0x001fce00078e020c */
[----:B------:R-:W0:Y:S08]  /*5d50*/  LDC R29, c[0x0][0x610] ;  /* 0x00018400ff1d7b82 */ /* 0x000e300000000800 */
[----:B------:R-:W0:Y:S01]  /*5d60*/  LDC R30, c[0x0][0x600] ;  /* 0x00018000ff1e7b82 */ /* 0x000e220000000800 */
[----:B-123--:R-:W-:Y:S05]  /*5d70*/  @!P0 BRA `(.L_x_161) ;  /* 0x0000000000288947 */ /* 0x00efea0003800000 */
[----:B------:R-:W1:Y:S02]  /*5d80*/  LDC R0, c[0x0][0x64c] ;  /* 0x00019300ff007b82 */ /* 0x000e640000000800 */
[----:B-1----:R-:W-:-:S05]  /*5d90*/  IADD3 R3, P0, R15, R0, RZ ;  /* 0x000000000f037210 */ /* 0x002fca0007f1e0ff */
        /* <DEDUP_REMOVED lines=8> */
.L_x_161:
[----:B------:R-:W-:Y:S01]  /*5e20*/  ISETP.NE.AND P0, PT, R2, 0x1, PT ;  /* 0x000000010200780c */ /* 0x000fe20003f05270 */
[----:B------:R-:W-:Y:S01]  /*5e30*/  IMAD.MOV R14, RZ, RZ, -R14 ;  /* 0x000000ffff0e7224 */ /* 0x000fe200078e0a0e */
[----:B------:R-:W-:Y:S02]  /*5e40*/  SHF.R.U64 R3, R4, R24, R5 ;  /* 0x0000001804037219 */ /* 0x000fe40000001205 */
[----:B------:R-:W-:Y:S02]  /*5e50*/  LOP3.LUT R0, R13, R98, RZ, 0xc0, !PT ;  /* 0x000000620d007212 */ /* 0x000fe400078ec0ff */
[----:B------:R-:W-:Y:S01]  /*5e60*/  LOP3.LUT R10, R10, R97, RZ, 0xc0, !PT ;  /* 0x000000610a0a7212 */ /* 0x000fe200078ec0ff */
[----:B------:R-:W-:Y:S02]  /*5e70*/  IMAD.MOV R4, RZ, RZ, -R3 ;  /* 0x000000ffff047224 */ /* 0x000fe400078e0a03 */
[----:B------:R-:W-:Y:S02]  /*5e80*/  IMAD R0, R93, R3, R0 ;  /* 0x000000035d007224 */ /* 0x000fe400078e0200 */
[----:B----4-:R-:W-:-:S02]  /*5e90*/  IMAD R3, R4, R28, R15 ;  /* 0x0000001c04037224 */ /* 0x010fc400078e020f */
[----:B------:R-:W-:Y:S02]  /*5ea0*/  @P0 IMAD R25, R21, R14, R20 ;  /* 0x0000000e15190224 */ /* 0x000fe400078e0214 */
[----:B0-----:R-:W-:Y:S02]  /*5eb0*/  IMAD R5, R3, R30, R10 ;  /* 0x0000001e03057224 */ /* 0x001fe400078e020a */
[----:B------:R-:W-:Y:S02]  /*5ec0*/  IMAD R0, R0, R29, R25 ;  /* 0x0000001d00007224 */ /* 0x000fe400078e0219 */
[----:B------:R-:W-:-:S03]  /*5ed0*/  IMAD.MOV.U32 R4, RZ, RZ, 0x1 ;  /* 0x00000001ff047424 */ /* 0x000fc600078e00ff */
[----:B------:R-:W-:Y:S02]  /*5ee0*/  SEL R100, R5, R0, !P0 ;  /* 0x0000000005647207 */ /* 0x000fe40004000000 */
[----:B------:R-:W-:Y:S02]  /*5ef0*/  PRMT R3, R4, 0x7610, R3 ;  /* 0x0000761004037816 */ /* 0x000fe40000000003 */
[----:B------:R-:W-:-:S07]  /*5f00*/  SEL R0, R0, R5, !P0 ;  /* 0x0000000500007207 */ /* 0x000fce0004000000 */
.L_x_159:
[----:B------:R-:W-:Y:S01]  /*5f10*/  LOP3.LUT P0, RZ, R3, 0xff, RZ, 0xc0, !PT ;  /* 0x000000ff03ff7812 */ /* 0x000fe2000780c0ff */
[----:B------:R-:W-:Y:S01]  /*5f20*/  UIMAD.WIDE.U32 UR4, UR42, -0x55555555, URZ ;  /* 0xaaaaaaab2a0478a5 */ /* 0x000fe2000f8e003f */
[----:B------:R-:W-:-:S03]  /*5f30*/  IMAD.MOV.U32 R103, RZ, RZ, R0 ;  /* 0x000000ffff677224 */ /* 0x000fc600078e0000 */
[----:B------:R-:W-:-:S04]  /*5f40*/  USHF.R.U32.HI UR4, URZ, 0x1, UR5 ;  /* 0x000000013f047899 */ /* 0x000fc80008011605 */
[----:B------:R-:W-:-:S04]  /*5f50*/  UIMAD UR42, UR4, -0x3, UR42 ;  /* 0xfffffffd042a78a4 */ /* 0x000fc8000f8e022a */
[----:B------:R-:W-:Y:S08]  /*5f60*/  @P0 BRA `(.L_x_162) ;  /* 0xffffffb400440947 */ /* 0x000ff0000383ffff */
[----:B------:R-:W-:Y:S05]  /*5f70*/  EXIT ;  /* 0x000000000000794d */ /* 0x000fea0003800000 */
.L_x_7:
        /* <DEDUP_REMOVED lines=26> */
.L_x_164:
[----:B------:R-:W0:Y:S01]  /*6120*/  LDC.64 R30, c[0x0][0x640] ;  /* 0x00019000ff1e7b82 */ /* 0x000e220000000a00 */
[-CC-:B------:R-:W-:Y:S01]  /*6130*/  SHF.R.U64 R22, R14, R8.reuse, R15.reuse ;  /* 0x000000080e167219 */ /* 0x180fe2000000120f */
[----:B------:R-:W-:Y:S01]  /*6140*/  IMAD.MOV.U32 R27, RZ, RZ, 0x1 ;  /* 0x00000001ff1b7424 */ /* 0x000fe200078e00ff */
[----:B------:R-:W-:Y:S02]  /*6150*/  SHF.R.U32.HI R7, RZ, R8, R15 ;  /* 0x00000008ff077219 */ /* 0x000fe4000001160f */
[----:B------:R-:W-:-:S03]  /*6160*/  IADD3 R13, P0, RZ, -R22, RZ ;  /* 0x80000016ff0d7210 */ /* 0x000fc60007f1e0ff */
[----:B------:R-:W1:Y:S02]  /*6170*/  LDC R12, c[0x0][0x618] ;  /* 0x00018600ff0c7b82 */ /* 0x000e640000000800 */
[----:B------:R-:W-:Y:S02]  /*6180*/  IMAD.X R7, RZ, RZ, ~R7, P0 ;  /* 0x000000ffff077224 */ /* 0x000fe400000e0e07 */
[----:B------:R-:W-:-:S04]  /*6190*/  IMAD.WIDE.U32 R10, R13, R24, R16 ;  /* 0x000000180d0a7225 */ /* 0x000fc800078e0010 */
[----:B------:R-:W2:Y:S01]  /*61a0*/  LDC R14, c[0x0][0x608] ;  /* 0x00018200ff0e7b82 */ /* 0x000ea20000000800 */
[----:B------:R-:W-:-:S04]  /*61b0*/  IMAD R8, R7, R24, RZ ;  /* 0x0000001807087224 */ /* 0x000fc800078e02ff */
[----:B------:R-:W-:-:S03]  /*61c0*/  IMAD R7, R13, R25, R8 ;  /* 0x000000190d077224 */ /* 0x000fc600078e0208 */
[----:B------:R-:W3:Y:S01]  /*61d0*/  LDC R28, c[0x0][0x658] ;  /* 0x00019600ff1c7b82 */ /* 0x000ee20000000800 */
[----:B------:R-:W-:Y:S01]  /*61e0*/  IMAD.IADD R7, R11, 0x1, R7 ;  /* 0x000000010b077824 */ /* 0x000fe200078e0207 */
[----:B0-----:R-:W-:Y:S01]  /*61f0*/  ISETP.NE.U32.AND P0, PT, R30, RZ, PT ;  /* 0x000000ff1e00720c */ /* 0x001fe20003f05070 */
[----:B------:R-:W-:-:S03]  /*6200*/  IMAD.MOV.U32 R11, RZ, RZ, -0x1 ;  /* 0xffffffffff0b7424 */ /* 0x000fc600078e00ff */
        /* <DEDUP_REMOVED lines=8> */
[-C--:B---3--:R-:W-:Y:S02]  /*6290*/  SHF.L.U32 R10, R11, R28.reuse, RZ ;  /* 0x0000001c0b0a7219 */ /* 0x088fe400000006ff */
[--C-:B------:R-:W-:Y:S02]  /*62a0*/  SHF.R.U64 R26, R24, R28, R7.reuse ;  /* 0x0000001c181a7219 */ /* 0x100fe40000001207 */
[----:B------:R-:W-:Y:S02]  /*62b0*/  LOP3.LUT R29, RZ, R10, RZ, 0x33, !PT ;  /* 0x0000000aff1d7212 */ /* 0x000fe400078e33ff */
[----:B------:R-:W-:Y:S01]  /*62c0*/  SHF.R.U32.HI R11, RZ, R28, R7 ;  /* 0x0000001cff0b7219 */ /* 0x000fe20000011607 */
[----:B------:R-:W3:Y:S01]  /*62d0*/  LDC R32, c[0x0][0x610] ;  /* 0x00018400ff207b82 */ /* 0x000ee20000000800 */
[----:B------:R-:W-:Y:S01]  /*62e0*/  IMAD.MOV.U32 R10, RZ, RZ, R26 ;  /* 0x000000ffff0a7224 */ /* 0x000fe200078e001a */
[----:B------:R-:W-:Y:S06]  /*62f0*/  @!P0 BRA `(.L_x_165) ;  /* 0x0000000000288947 */ /* 0x000fec0003800000 */
        /* <DEDUP_REMOVED lines=10> */
.L_x_165:
[----:B------:R-:W-:Y:S02]  /*63a0*/  ISETP.NE.AND P0, PT, R2, 0x1, PT ;  /* 0x000000010200780c */ /* 0x000fe40003f05270 */
[----:B-1----:R-:W-:Y:S01]  /*63b0*/  SHF.R.U64 R8, R10, R8, R11 ;  /* 0x000000080a087219 */ /* 0x002fe2000000120b */
[----:B0-----:R-:W-:Y:S01]  /*63c0*/  VIADD R11, R21, 0xffffffff ;  /* 0xffffffff150b7836 */ /* 0x001fe20000000000 */
[----:B------:R-:W-:Y:S02]  /*63d0*/  SHF.L.U32 R27, R27, R28, RZ ;  /* 0x0000001c1b1b7219 */ /* 0x000fe400000006ff */
[----:B------:R-:W-:Y:S01]  /*63e0*/  LOP3.LUT R5, R24, R29, RZ, 0xc0, !PT ;  /* 0x0000001d18057212 */ /* 0x000fe200078ec0ff */
[----:B------:R-:W-:-:S04]  /*63f0*/  IMAD.MOV R7, RZ, RZ, -R8 ;  /* 0x000000ffff077224 */ /* 0x000fc800078e0a08 */
[----:B------:R-:W-:Y:S02]  /*6400*/  IMAD R5, R27, R8, R5 ;  /* 0x000000081b057224 */ /* 0x000fe400078e0205 */
[----:B------:R-:W-:Y:S01]  /*6410*/  @P0 IMAD R6, R9, R23, R4 ;  /* 0x0000001709060224 */ /* 0x000fe200078e0204 */
[----:B------:R-:W-:Y:S01]  /*6420*/  LOP3.LUT R9, R20, R11, RZ, 0xc0, !PT ;  /* 0x0000000b14097212 */ /* 0x000fe200078ec0ff */
[----:B--2---:R-:W-:Y:S02]  /*6430*/  IMAD R4, R7, R25, R26 ;  /* 0x0000001907047224 */ /* 0x004fe400078e021a */
[----:B---3--:R-:W-:Y:S02]  /*6440*/  IMAD R6, R5, R32, R6 ;  /* 0x0000002005067224 */ /* 0x008fe400078e0206 */
[----:B------:R-:W-:Y:S02]  /*6450*/  IMAD R5, R4, R21, R9 ;  /* 0x0000001504057224 */ /* 0x000fe400078e0209 */
[----:B------:R-:W-:-:S02]  /*6460*/  IMAD.MOV.U32 R8, RZ, RZ, 0x1 ;  /* 0x00000001ff087424 */ /* 0x000fc400078e00ff */
[----:B------:R-:W-:Y:S01]  /*6470*/  IMAD.MOV.U32 R7, RZ, RZ, R22 ;  /* 0x000000ffff077224 */ /* 0x000fe200078e0016 */
[----:B------:R-:W-:Y:S02]  /*6480*/  SEL R21, R5, R6, !P0 ;  /* 0x0000000605157207 */ /* 0x000fe40004000000 */
[----:B------:R-:W-:-:S07]  /*6490*/  SEL R20, R6, R5, !P0 ;  /* 0x0000000506147207 */ /* 0x000fce0004000000 */
.L_x_163:
[----:B------:R-:W-:-:S08]  /*64a0*/  NOP ;  /* 0x0000000000007918 */ /* 0x000fd00000000000 */
[----:B------:R-:W0:-:S00]  /*64b0*/  USETMAXREG.DEALLOC.CTAPOOL 0x28 ;  /* 0x00000028000079c8 */ /* 0x000e0000080e0500 */
[----:B0-----:R-:W-:-:S13]  /*64c0*/  ISETP.NE.AND P0, PT, R3, RZ, PT ;  /* 0x000000ff0300720c */ /* 0x001fda0003f05270 */
[----:B------:R-:W-:Y:S05]  /*64d0*/  @P0 EXIT ;  /* 0x000000000000094d */ /* 0x000fea0003800000 */
[----:B------:R-:W-:Y:S01]  /*64e0*/  LOP3.LUT P0, RZ, R8, 0xff, RZ, 0xc0, !PT ;  /* 0x000000ff08ff7812 */ /* 0x000fe2000780c0ff */
[----:B------:R-:W-:Y:S02]  /*64f0*/  IMAD.MOV.U32 R3, RZ, RZ, 0x1 ;  /* 0x00000001ff037424 */ /* 0x000fe400078e00ff */
[----:B------:R-:W-:-:S10]  /*6500*/  IMAD.MOV.U32 R8, RZ, RZ, RZ ;  /* 0x000000ffff087224 */ /* 0x000fd400078e00ff */
[----:B------:R-:W-:Y:S05]  /*6510*/  @!P0 BRA `(.L_x_166) ;  /* 0x0000000c00588947 */ /* 0x000fea0003800000 */
[----:B------:R-:W0:Y:S01]  /*6520*/  LDC R3, c[0x0][0x28c] ;  /* 0x0000a300ff037b82 */ /* 0x000e220000000800 */
[----:B------:R-:W1:Y:S01]  /*6530*/  S2R R13, SR_CgaCtaId ;  /* 0x00000000000d7919 */ /* 0x000e620000008800 */
[----:B------:R-:W-:Y:S01]  /*6540*/  ULDC UR5, c[0x0][0x658] ;  /* 0x0001960000057ab9 */ /* 0x000fe20000000800 */
[----:B------:R-:W-:Y:S01]  /*6550*/  UMOV UR6, 0xffffffff ;  /* 0xffffffff00067882 */ /* 0x000fe20000000000 */
[----:B------:R-:W-:Y:S01]  /*6560*/  BSSY B0, `(.L_x_166) ;  /* 0x00000d1000007945 */ /* 0x000fe20003800000 */
[----:B------:R-:W-:Y:S01]  /*6570*/  USHF.L.U32 UR6, UR6, UR5, URZ ;  /* 0x0000000506067299 */ /* 0x000fe2000800063f */
[----:B------:R-:W-:Y:S01]  /*6580*/  IMAD.MOV.U32 R10, RZ, RZ, 0x1 ;  /* 0x00000001ff0a7424 */ /* 0x000fe200078e00ff */
[----:B------:R-:W-:Y:S01]  /*6590*/  LOP3.LUT R9, R18, 0x2, RZ, 0xfc, !PT ;  /* 0x0000000212097812 */ /* 0x000fe200078efcff */
[----:B------:R-:W-:Y:S01]  /*65a0*/  IMAD.MOV.U32 R8, RZ, RZ, RZ ;  /* 0x000000ffff087224 */ /* 0x000fe200078e00ff */
[----:B------:R-:W-:Y:S01]  /*65b0*/  ULDC UR4, c[0x0][0x600] ;  /* 0x0001800000047ab9 */ /* 0x000fe20000000800 */
[----:B------:R-:W-:Y:S01]  /*65c0*/  UMOV UR7, 0x1 ;  /* 0x0000000100077882 */ /* 0x000fe20000000000 */
[----:B------:R-:W-:-:S02]  /*65d0*/  UIADD3 UR4, UR4, -0x1, URZ ;  /* 0xffffffff04047890 */ /* 0x000fc4000fffe03f */
[----:B------:R-:W-:Y:S02]  /*65e0*/  USHF.L.U32 UR5, UR7, UR5, URZ ;  /* 0x0000000507057299 */ /* 0x000fe4000800063f */
[----:B------:R-:W-:Y:S01]  /*65f0*/  ULOP3.LUT UR6, URZ, UR6, URZ, 0x33, !UPT ;  /* 0x000000063f067292 */ /* 0x000fe2000f8e333f */
[----:B------:R-:W-:Y:S01]  /*6600*/  ULDC.64 UR30, c[0x0][0x198] ;  /* 0x00006600001e7ab9 */ /* 0x000fe20000000a00 */
[----:B0-----:R-:W-:-:S05]  /*6610*/  VIADD R3, R3, 0x3f ;  /* 0x0000003f03037836 */ /* 0x001fca0000000000 */
[----:B------:R-:W-:-:S04]  /*6620*/  SHF.R.S32.HI R4, RZ, 0x1f, R3 ;  /* 0x0000001fff047819 */ /* 0x000fc80000011403 */
[----:B------:R-:W-:Y:S01]  /*6630*/  LEA.HI R4, R4, R3, RZ, 0x6 ;  /* 0x0000000304047211 */ /* 0x000fe200078f30ff */
[C---:B-1----:R-:W-:Y:S02]  /*6640*/  IMAD.SHL.U32 R12, R13.reuse, 0x20, RZ ;  /* 0x000000200d0c7824 */ /* 0x042fe400078e00ff */
[----:B------:R-:W-:Y:S01]  /*6650*/  IMAD.SHL.U32 R13, R13, 0x400, RZ ;  /* 0x000004000d0d7824 */ /* 0x000fe200078e00ff */
[----:B------:R-:W-:Y:S01]  /*6660*/  SHF.R.S32.HI R11, RZ, 0x6, R4 ;  /* 0x00000006ff0b7819 */ /* 0x000fe20000011404 */
[----:B------:R-:W-:Y:S01]  /*6670*/  IMAD.MOV.U32 R3, RZ, RZ, 0x1 ;  /* 0x00000001ff037424 */ /* 0x000fe200078e00ff */
[----:B------:R-:W-:Y:S02]  /*6680*/  LOP3.LUT R12, R12, 0x60, RZ, 0xc0, !PT ;  /* 0x000000600c0c7812 */ /* 0x000fe400078ec0ff */
[----:B------:R-:W-:Y:S01]  /*6690*/  LOP3.LUT R13, R13, 0xc00, RZ, 0xc0, !PT ;  /* 0x00000c000d0d7812 */ /* 0x000fe200078ec0ff */
[----:B------:R-:W-:-:S07]  /*66a0*/  VIADD R19, R11, 0x1 ;  /* 0x000000010b137836 */ /* 0x000fce0000000000 */
.L_x_177:
[----:B------:R-:W-:-:S03]  /*66b0*/  UMOV UR7, 0xffffffff ;  /* 0xffffffff00077882 */ /* 0x000fc60000000000 */
[----:B------:R-:W-:Y:S05]  /*66c0*/  BRA.DIV UR7, `(.L_x_167) ;  /* 0x0000000e07b07947 */ /* 0x000fea000b800000 */
[----:B------:R-:W-:-:S13]  /*66d0*/  ELECT P6, URZ, PT ;  /* 0x00000000003f782f */ /* 0x000fda00038c0000 */
.L_x_187:
[----:B------:R-:W0:Y:S01]  /*66e0*/  LDC R4, c[0x0][0x28c] ;  /* 0x0000a300ff047b82 */ /* 0x000e220000000800 */
[----:B------:R-:W-:Y:S01]  /*66f0*/  BSSY B1, `(.L_x_168) ;  /* 0x0000044000017945 */ /* 0x000fe20003800000 */
[----:B0-----:R-:W-:-:S13]  /*6700*/  ISETP.LT.OR P6, PT, R4, 0x1, !P6 ;  /* 0x000000010400780c */ /* 0x001fda00077c1670 */
[----:B------:R-:W-:Y:S05]  /*6710*/  @P6 BRA `(.L_x_169) ;  /* 0x0000000400046947 */ /* 0x000fea0003800000 */
[----:B------:R-:W-:Y:S02]  /*6720*/  IMAD R21, R21, 0x80, R12 ;  /* 0x0000008015157824 */ /* 0x000fe400078e020c */
[----:B------:R-:W-:Y:S02]  /*6730*/  IMAD.SHL.U32 R20, R20, 0x80, RZ ;  /* 0x0000008014147824 */ /* 0x000fe400078e00ff */
[----:B------:R-:W-:Y:S02]  /*6740*/  IMAD.MOV.U32 R22, RZ, RZ, RZ ;  /* 0x000000ffff167224 */ /* 0x000fe400078e00ff */
[----:B------:R-:W-:Y:S02]  /*6750*/  IMAD.MOV.U32 R4, RZ, RZ, R19 ;  /* 0x000000ffff047224 */ /* 0x000fe400078e0013 */
[----:B------:R-:W-:Y:S02]  /*6760*/  IMAD.MOV.U32 R5, RZ, RZ, R3 ;  /* 0x000000ffff057224 */ /* 0x000fe400078e0003 */
[----:B------:R-:W-:-:S07]  /*6770*/  IMAD.MOV.U32 R6, RZ, RZ, R8 ;  /* 0x000000ffff067224 */ /* 0x000fce00078e0008 */
.L_x_172:
[----:B------:R-:W0:Y:S01]  /*6780*/  S2R R15, SR_CgaCtaId ;  /* 0x00000000000f7919 */ /* 0x000e220000008800 */
[----:B------:R-:W-:Y:S02]  /*6790*/  MOV R14, 0x400 ;  /* 0x00000400000e7802 */ /* 0x000fe40000000f00 */
[----:B------:R-:W-:Y:S02]  /*67a0*/  ISETP.NE.AND P1, PT, R0, RZ, PT ;  /* 0x000000ff0000720c */ /* 0x000fe40003f25270 */
[----:B0-----:R-:W-:Y:S02]  /*67b0*/  LEA R25, R15, R14, 0x18 ;  /* 0x0000000e0f197211 */ /* 0x001fe400078ec0ff */
[----:B------:R-:W-:-:S09]  /*67c0*/  SHF.L.U32 R14, R5, 0x1f, RZ ;  /* 0x0000001f050e7819 */ /* 0x000fd200000006ff */
[----:B------:R-:W0:Y:S01]  /*67d0*/  @!P1 LDC R15, c[0x0][0x500] ;  /* 0x00014000ff0f9b82 */ /* 0x000e220000000800 */
[----:B------:R-:W-:-:S04]  /*67e0*/  IMAD R23, R6, 0x8, R25 ;  /* 0x0000000806177824 */ /* 0x000fc800078e0219 */
[----:B------:R-:W1:Y:S02]  /*67f0*/  SYNCS.PHASECHK.TRANS64.TRYWAIT P0, [R23+URZ+0x18], R14 ;  /* 0x0000180e170075a7 */ /* 0x000e64000800017f */
[----:B-1----:R-:W-:Y:S05]  /*6800*/  @!P0 BRA `(.L_x_170) ;  /* 0x0000000c00808947 */ /* 0x002fea0003800000 */
.L_x_188:
[----:B-1----:R-:W-:Y:S01]  /*6810*/  PRMT R14, R9, 0x9910, RZ ;  /* 0x00009910090e7816 */ /* 0x002fe200000000ff */
[----:B0-----:R0:W-:Y:S03]  /*6820*/  @!P1 SYNCS.ARRIVE.TRANS64 RZ, [R23+URZ], R15 ;  /* 0x0000000f17ff99a7 */ /* 0x0011e6000800003f */
[----:B------:R-:W-:-:S13]  /*6830*/  ISETP.NE.AND P0, PT, R14, 0x2, PT ;  /* 0x000000020e00780c */ /* 0x000fda0003f05270 */
[----:B0-----:R-:W-:Y:S05]  /*6840*/  @P0 BRA `(.L_x_171) ;  /* 0x0000000000040947 */ /* 0x001fea0003800000 */
[----:B------:R-:W-:Y:S01]  /*6850*/  BPT.TRAP 0x1 ;  /* 0x000000040000795c */ /* 0x000fe20000300000 */
.L_x_171:
[----:B------:R-:W-:Y:S01]  /*6860*/  IMAD R14, R6, 0x8000, R25 ;  /* 0x00008000060e7824 */ /* 0x000fe200078e0219 */
[----:B------:R-:W-:Y:S01]  /*6870*/  R2UR UR34, R22 ;  /* 0x00000000162272ca */ /* 0x000fe200000e0000 */
[----:B------:R-:W-:Y:S01]  /*6880*/  VIADD R4, R4, 0xffffffff ;  /* 0xffffffff04047836 */ /* 0x000fe20000000000 */
[----:B------:R-:W-:Y:S01]  /*6890*/  R2UR UR33, R23 ;  /* 0x00000000172172ca */ /* 0x000fe200000e0000 */
[----:B------:R-:W-:Y:S01]  /*68a0*/  UIADD3 UR14, UP0, UR30, 0xf0, URZ ;  /* 0x000000f01e0e7890 */ /* 0x000fe2000ff1e03f */
[----:B------:R-:W-:Y:S01]  /*68b0*/  R2UR UR24, R14 ;  /* 0x000000000e1872ca */ /* 0x000fe200000e0000 */
[----:B------:R-:W-:Y:S01]  /*68c0*/  IMAD R14, R6, 0x2000, R13 ;  /* 0x00002000060e7824 */ /* 0x000fe200078e020d */
[----:B------:R-:W-:Y:S01]  /*68d0*/  R2UR UR36, R7 ;  /* 0x00000000072472ca */ /* 0x000fe200000e0000 */
[----:B------:R-:W-:Y:S01]  /*68e0*/  UIADD3 UR42, UP1, UR30, 0x1f0, URZ ;  /* 0x000001f01e2a7890 */ /* 0x000fe2000ff3e03f */
[----:B------:R-:W-:Y:S01]  /*68f0*/  R2UR UR35, R20 ;  /* 0x00000000142372ca */ /* 0x000fe200000e0000 */
[----:B------:R-:W-:Y:S01]  /*6900*/  IMAD R14, R14, 0x4, R25 ;  /* 0x000000040e0e7824 */ /* 0x000fe200078e0219 */
[----:B------:R-:W-:Y:S01]  /*6910*/  R2UR UR19, R21 ;  /* 0x00000000151372ca */ /* 0x000fe200000e0000 */
[----:B------:R-:W-:Y:S01]  /*6920*/  UIADD3.X UR15, URZ, UR31, URZ, UP0, !UPT ;  /* 0x0000001f3f0f7290 */ /* 0x000fe200087fe43f */
[----:B------:R-:W-:Y:S01]  /*6930*/  ISETP.GT.AND P1, PT, R4, 0x1, PT ;  /* 0x000000010400780c */ /* 0x000fe20003f24270 */
[----:B------:R-:W-:Y:S01]  /*6940*/  UIADD3 UR26, UR34, 0x20, URZ ;  /* 0x00000020221a7890 */ /* 0x000fe2000fffe03f */
[----:B------:R-:W-:Y:S01]  /*6950*/  R2UR UR8, R14 ;  /* 0x000000000e0872ca */ /* 0x000fe200000e0000 */
[----:B------:R-:W-:Y:S01]  /*6960*/  UIADD3.X UR43, URZ, UR31, URZ, UP1, !UPT ;  /* 0x0000001f3f2b7290 */ /* 0x000fe20008ffe43f */
[----:B------:R-:W-:Y:S01]  /*6970*/  VIADD R6, R6, 0x1 ;  /* 0x0000000106067836 */ /* 0x000fe20000000000 */
[----:B------:R-:W-:Y:S01]  /*6980*/  UIADD3 UR32, UR24, 0x100, URZ ;  /* 0x0000010018207890 */ /* 0x000fe2000fffe03f */
[----:B------:R-:W-:Y:S01]  /*6990*/  VIADD R22, R22, 0x40 ;  /* 0x0000004016167836 */ /* 0x000fe20000000000 */
[----:B------:R-:W-:Y:S01]  /*69a0*/  UIADD3 UR24, UR24, 0x4100, URZ ;  /* 0x0000410018187890 */ /* 0x000fe2000fffe03f */
[----:B------:R-:W-:Y:S01]  /*69b0*/  UMOV UR22, 0x0 ;  /* 0x0000000000167882 */ /* 0x000fe20000000000 */
[----:B------:R-:W-:Y:S01]  /*69c0*/  UMOV UR23, 0x10000000 ;  /* 0x1000000000177882 */ /* 0x000fe20000000000 */
[----:B------:R-:W-:Y:S01]  /*69d0*/  ISETP.NE.AND P0, PT, R6, 0x3, PT ;  /* 0x000000030600780c */ /* 0x000fe20003f05270 */
[----:B------:R-:W-:Y:S01]  /*69e0*/  UMOV UR25, UR33 ;  /* 0x0000002100197c82 */ /* 0x000fe20008000000 */
[----:B------:R-:W-:Y:S01]  /*69f0*/  UMOV UR28, UR36 ;  /* 0x00000024001c7c82 */ /* 0x000fe20008000000 */
[----:B------:R-:W-:-:S02]  /*6a00*/  UMOV UR27, UR35 ;  /* 0x00000023001b7c82 */ /* 0x000fc40008000000 */
[----:B------:R-:W-:Y:S01]  /*6a10*/  UIADD3 UR16, UR8, 0x18100, URZ ;  /* 0x0001810008107890 */ /* 0x000fe2000fffe03f */
[----:B------:R0:W-:Y:S01]  /*6a20*/  UTMALDG.3D [UR32], [UR14], desc[UR22] ;  /* 0x000016200e0075b4 */ /* 0x0001e20008011000 */
[----:B------:R-:W-:Y:S01]  /*6a30*/  UIADD3 UR8, UR8, 0x1c100, URZ ;  /* 0x0001c10008087890 */ /* 0x000fe2000fffe03f */
[----:B------:R-:W-:Y:S01]  /*6a40*/  SEL R14, RZ, 0x1, P0 ;  /* 0x00000001ff0e7807 */ /* 0x000fe20000000000 */
[----:B------:R-:W-:Y:S01]  /*6a50*/  UMOV UR7, 0xf0000 ;  /* 0x000f000000077882 */ /* 0x000fe20000000000 */
[----:B------:R-:W-:Y:S01]  /*6a60*/  UMOV UR17, UR33 ;  /* 0x0000002100117c82 */ /* 0x000fe20008000000 */
[----:B------:R-:W-:Y:S01]  /*6a70*/  UMOV UR18, UR34 ;  /* 0x0000002200127c82 */ /* 0x000fe20008000000 */
[----:B------:R-:W-:Y:S01]  /*6a80*/  UMOV UR20, UR36 ;  /* 0x0000002400147c82 */ /* 0x000fe20008000000 */
[----:B------:R-:W-:Y:S01]  /*6a90*/  UMOV UR9, UR33 ;  /* 0x0000002100097c82 */ /* 0x000fe20008000000 */
[----:B------:R-:W-:Y:S01]  /*6aa0*/  UMOV UR11, UR19 ;  /* 0x00000013000b7c82 */ /* 0x000fe20008000000 */
[----:B------:R-:W-:Y:S01]  /*6ab0*/  UMOV UR12, UR36 ;  /* 0x00000024000c7c82 */ /* 0x000fe20008000000 */
[----:B------:R0:W-:Y:S01]  /*6ac0*/  UTMALDG.3D [UR24], [UR14], desc[UR22] ;  /* 0x000016180e0075b4 */ /* 0x0001e20008011000 */
[----:B------:R-:W-:Y:S01]  /*6ad0*/  UMOV UR10, UR26 ;  /* 0x0000001a000a7c82 */ /* 0x000fe20008000000 */
[----:B------:R-:W-:-:S02]  /*6ae0*/  LOP3.LUT R5, R5, R14, RZ, 0x3c, !PT ;  /* 0x0000000e05057212 */ /* 0x000fc400078e3cff */
[----:B------:R-:W-:Y:S01]  /*6af0*/  SEL R6, R6, RZ, P0 ;  /* 0x000000ff06067207 */ /* 0x000fe20000000000 */
[----:B------:R0:W-:Y:S01]  /*6b00*/  UTMALDG.3D.MULTICAST [UR16], [UR42], UR7, desc[UR22] ;  /* 0x000016102a0073b4 */ /* 0x0001e20008011807 */
[----:B------:R0:W-:Y:S02]  /*6b10*/  UTMALDG.3D.MULTICAST [UR8], [UR42], UR7, desc[UR22] ;  /* 0x000016082a0073b4 */ /* 0x0001e40008011807 */
[----:B0-----:R-:W-:Y:S05]  /*6b20*/  @P1 BRA `(.L_x_172) ;  /* 0xfffffffc00141947 */ /* 0x001fea000383ffff */
.L_x_169:
[----:B------:R-:W-:Y:S05]  /*6b30*/  BSYNC B1 ;  /* 0x0000000000017941 */ /* 0x000fea0003800000 */
.L_x_168:
[----:B------:R-:W-:Y:S01]  /*6b40*/  LOP3.LUT P1, RZ, R10, 0xff, RZ, 0xc0, !PT ;  /* 0x000000ff0aff7812 */ /* 0x000fe2000782c0ff */
[C---:B------:R-:W-:Y:S01]  /*6b50*/  IMAD.IADD R7, R11.reuse, 0x1, R8 ;  /* 0x000000010b077824 */ /* 0x040fe200078e0208 */
[----:B------:R-:W-:Y:S01]  /*6b60*/  ULDC.64 UR8, c[0x0][0x650] ;  /* 0x0001940000087ab9 */ /* 0x000fe20000000a00 */
[----:B------:R-:W-:Y:S01]  /*6b70*/  ISETP.GE.U32.AND P2, PT, R11, 0x3, PT ;  /* 0x000000030b00780c */ /* 0x000fe20003f46070 */
[----:B------:R-:W-:Y:S01]  /*6b80*/  BSSY B1, `(.L_x_173) ;  /* 0x000006c000017945 */ /* 0x000fe20003800000 */
[----:B------:R-:W-:Y:S01]  /*6b90*/  IMAD.MOV.U32 R20, RZ, RZ, -0x1 ;  /* 0xffffffffff147424 */ /* 0x000fe200078e00ff */
[----:B------:R-:W-:Y:S01]  /*6ba0*/  ISETP.GT.U32.AND P0, PT, R7, 0x2, PT ;  /* 0x000000020700780c */ /* 0x000fe20003f04070 */
[----:B------:R-:W-:Y:S01]  /*6bb0*/  IMAD.MOV.U32 R21, RZ, RZ, -0x1 ;  /* 0xffffffffff157424 */ /* 0x000fe200078e00ff */
[----:B------:R-:W-:Y:S02]  /*6bc0*/  PRMT R10, RZ, 0x7610, R10 ;  /* 0x00007610ff0a7816 */ /* 0x000fe4000000000a */
[----:B------:R-:W-:-:S03]  /*6bd0*/  ISETP.LT.U32.AND P0, PT, R11, 0x3, P0 ;  /* 0x000000030b00780c */ /* 0x000fc60000701070 */
[----:B------:R-:W0:Y:S01]  /*6be0*/  @P1 S2R R5, SR_CgaCtaId ;  /* 0x0000000000051919 */ /* 0x000e220000008800 */
[----:B------:R-:W-:-:S04]  /*6bf0*/  @P1 MOV R4, 0x400 ;  /* 0x0000040000041802 */ /* 0x000fc80000000f00 */
[----:B0-----:R-:W-:Y:S01]  /*6c00*/  @P1 LEA R6, R5, R4, 0x18 ;  /* 0x0000000405061211 */ /* 0x001fe200078ec0ff */
[----:B------:R-:W-:Y:S01]  /*6c10*/  IMAD.WIDE.U32 R4, R7, -0x55555555, RZ ;  /* 0xaaaaaaab07047825 */ /* 0x000fe200078e00ff */
[----:B------:R-:W-:Y:S02]  /*6c20*/  SEL R4, RZ, 0x1, !P0 ;  /* 0x00000001ff047807 */ /* 0x000fe40004000000 */
[----:B------:R0:W-:Y:S01]  /*6c30*/  @P1 SYNCS.ARRIVE.TRANS64.A1T0 RZ, [R6+URZ+0x48], RZ ;  /* 0x000048ff06ff19a7 */ /* 0x0001e2000810003f */
[----:B------:R-:W-:Y:S02]  /*6c40*/  IADD3 R16, P1, R16, UR38, RZ ;  /* 0x0000002610107c10 */ /* 0x000fe4000ff3e0ff */
[----:B------:R-:W-:Y:S02]  /*6c50*/  LOP3.LUT R3, R3, R4, RZ, 0x3c, !PT ;  /* 0x0000000403037212 */ /* 0x000fe400078e3cff */
[----:B------:R-:W-:Y:S02]  /*6c60*/  IADD3.X R17, R17, UR41, RZ, P1, !PT ;  /* 0x0000002911117c10 */ /* 0x000fe40008ffe4ff */
[----:B------:R-:W-:-:S02]  /*6c70*/  ISETP.GE.U32.AND P0, PT, R16, UR8, PT ;  /* 0x0000000810007c0c */ /* 0x000fc4000bf06070 */
[----:B0-----:R-:W-:Y:S02]  /*6c80*/  SHF.R.U32.HI R6, RZ, 0x1, R5 ;  /* 0x00000001ff067819 */ /* 0x001fe40000011605 */
[----:B------:R-:W-:Y:S02]  /*6c90*/  ISETP.GE.U32.AND.EX P0, PT, R17, UR9, PT, P0 ;  /* 0x0000000911007c0c */ /* 0x000fe4000bf06100 */
[----:B------:R-:W-:Y:S01]  /*6ca0*/  @P2 LOP3.LUT R3, R3, 0x1, R6, 0x78, !PT ;  /* 0x0000000103032812 */ /* 0x000fe200078e7806 */
[----:B------:R-:W-:Y:S01]  /*6cb0*/  IMAD R8, R6, -0x3, R7 ;  /* 0xfffffffd06087824 */ /* 0x000fe200078e0207 */
[----:B------:R-:W-:Y:S01]  /*6cc0*/  PRMT R4, RZ, 0x7610, R4 ;  /* 0x00007610ff047816 */ /* 0x000fe20000000004 */
[----:B------:R-:W-:-:S08]  /*6cd0*/  IMAD.MOV.U32 R7, RZ, RZ, -0x1 ;  /* 0xffffffffff077424 */ /* 0x000fd000078e00ff */
[----:B------:R-:W-:Y:S05]  /*6ce0*/  @P0 BRA `(.L_x_174) ;  /* 0x0000000400540947 */ /* 0x000fea0003800000 */
[----:B------:R-:W0:Y:S01]  /*6cf0*/  S2R R15, SR_CTAID.X ;  /* 0x00000000000f7919 */ /* 0x000e220000002500 */
[----:B------:R-:W-:Y:S01]  /*6d00*/  ULDC.64 UR8, c[0x0][0x628] ;  /* 0x00018a0000087ab9 */ /* 0x000fe20000000a00 */
[----:B------:R-:W-:Y:S01]  /*6d10*/  ULDC UR10, c[0x0][0x630] ;  /* 0x00018c00000a7ab9 */ /* 0x000fe20000000800 */
[----:B------:R-:W-:Y:S01]  /*6d20*/  ISETP.NE.U32.AND P0, PT, RZ, UR8, PT ;  /* 0x00000008ff007c0c */ /* 0x000fe2000bf05070 */
[----:B------:R-:W1:Y:S01]  /*6d30*/  S2R R20, SR_CTAID.Y ;  /* 0x0000000000147919 */ /* 0x000e620000002600 */
[----:B------:R-:W-:Y:S01]  /*6d40*/  ULDC UR11, c[0x0][0x150] ;  /* 0x00005400000b7ab9 */ /* 0x000fe20000000800 */
[----:B------:R-:W-:Y:S01]  /*6d50*/  IMAD.MOV.U32 R4, RZ, RZ, R16 ;  /* 0x000000ffff047224 */ /* 0x000fe200078e0010 */
[----:B------:R-:W-:Y:S01]  /*6d60*/  ISETP.NE.AND.EX P0, PT, RZ, UR9, PT, P0 ;  /* 0x00000009ff007c0c */ /* 0x000fe2000bf05300 */
[----:B------:R-:W-:Y:S01]  /*6d70*/  IMAD.MOV.U32 R5, RZ, RZ, R17 ;  /* 0x000000ffff057224 */ /* 0x000fe200078e0011 */
[----:B0-----:R-:W-:-:S11]  /*6d80*/  I2FP.F32.U32 R22, R15 ;  /* 0x0000000f00167245 */ /* 0x001fd60000201000 */
[----:B------:R-:W-:Y:S05]  /*6d90*/  @!P0 BRA `(.L_x_175) ;  /* 0x0000000000288947 */ /* 0x000fea0003800000 */
[----:B------:R-:W-:Y:S02]  /*6da0*/  ULDC UR7, c[0x0][0x634] ;  /* 0x00018d0000077ab9 */ /* 0x000fe40000000800 */
[----:B------:R-:W-:-:S05]  /*6db0*/  IADD3 R5, P0, R16, UR7, RZ ;  /* 0x0000000710057c10 */ /* 0x000fca000ff1e0ff */
[----:B------:R-:W-:-:S04]  /*6dc0*/  IMAD.X R21, RZ, RZ, R17, P0 ;  /* 0x000000ffff157224 */ /* 0x000fc800000e0611 */
[----:B------:R-:W-:-:S04]  /*6dd0*/  IMAD.WIDE.U32 R6, R21, UR8, RZ ;  /* 0x0000000815067c25 */ /* 0x000fc8000f8e00ff */
[----:B------:R-:W-:-:S04]  /*6de0*/  IMAD.WIDE.U32 R6, P0, R5, UR9, R6 ;  /* 0x0000000905067c25 */ /* 0x000fc8000f800006 */
[----:B------:R-:W-:-:S04]  /*6df0*/  IMAD.WIDE.U32 R4, R5, UR8, RZ ;  /* 0x0000000805047c25 */ /* 0x000fc8000f8e00ff */
[----:B------:R-:W-:Y:S01]  /*6e00*/  IMAD.MOV.U32 R4, RZ, RZ, R7 ;  /* 0x000000ffff047224 */ /* 0x000fe200078e0007 */
[----:B------:R-:W-:Y:S01]  /*6e10*/  IADD3 RZ, P1, R5, R6, RZ ;  /* 0x0000000605ff7210 */ /* 0x000fe20007f3e0ff */
[----:B------:R-:W-:-:S04]  /*6e20*/  IMAD.X R5, RZ, RZ, RZ, P0 ;  /* 0x000000ffff057224 */ /* 0x000fc800000e06ff */
[----:B------:R-:W-:-:S08]  /*6e30*/  IMAD.WIDE.U32.X R4, R21, UR9, R4, P1 ;  /* 0x0000000915047c25 */ /* 0x000fd000088e0404 */
.L_x_175:
[--C-:B------:R-:W-:Y:S01]  /*6e40*/  SHF.R.U64 R14, R4, UR10, R5.reuse ;  /* 0x0000000a040e7c19 */ /* 0x100fe20008001205 */
[----:B------:R-:W-:Y:S01]  /*6e50*/  FMUL R22, R22, UR11 ;  /* 0x0000000b16167c20 */ /* 0x000fe20008400000 */
[----:B------:R-:W-:Y:S01]  /*6e60*/  SHF.R.U32.HI R4, RZ, UR10, R5 ;  /* 0x0000000aff047c19 */ /* 0x000fe20008011605 */
[----:B------:R-:W0:Y:S01]  /*6e70*/  LDC R6, c[0x0][0x144] ;  /* 0x00005100ff067b82 */ /* 0x000e220000000800 */
[----:B------:R-:W-:Y:S01]  /*6e80*/  IADD3 R5, P0, RZ, -R14, RZ ;  /* 0x8000000eff057210 */ /* 0x000fe20007f1e0ff */
[----:B------:R-:W-:Y:S01]  /*6e90*/  ULDC UR7, c[0x0][0x154] ;  /* 0x0000550000077ab9 */ /* 0x000fe20000000800 */
[----:B-1----:R-:W-:Y:S01]  /*6ea0*/  I2FP.F32.U32 R7, R20 ;  /* 0x0000001400077245 */ /* 0x002fe20000201000 */
[----:B------:R-:W1:Y:S01]  /*6eb0*/  F2I.U32.TRUNC.NTZ R22, R22 ;  /* 0x0000001600167305 */ /* 0x000e62000020f000 */
[----:B------:R-:W-:Y:S01]  /*6ec0*/  ULDC.64 UR8, c[0x0][0x620] ;  /* 0x0001880000087ab9 */ /* 0x000fe20000000a00 */
[----:B------:R-:W-:Y:S01]  /*6ed0*/  IMAD.X R4, RZ, RZ, ~R4, P0 ;  /* 0x000000ffff047224 */ /* 0x000fe200000e0e04 */
[----:B------:R-:W-:Y:S01]  /*6ee0*/  ISETP.NE.AND P2, PT, R2, 0x1, PT ;  /* 0x000000010200780c */ /* 0x000fe20003f45270 */
[----:B------:R-:W-:Y:S01]  /*6ef0*/  FMUL R23, R7, UR7 ;  /* 0x0000000707177c20 */ /* 0x000fe20008400000 */
[----:B------:R-:W2:Y:S01]  /*6f00*/  LDC R25, c[0x0][0x148] ;  /* 0x00005200ff197b82 */ /* 0x000ea20000000800 */
[----:B------:R-:W-:Y:S01]  /*6f10*/  IMAD R4, R4, UR8, RZ ;  /* 0x0000000804047c24 */ /* 0x000fe2000f8e02ff */
[----:B------:R-:W-:-:S03]  /*6f20*/  ULDC UR7, c[0x0][0x618] ;  /* 0x0001860000077ab9 */ /* 0x000fc60000000800 */
[----:B------:R-:W3:Y:S01]  /*6f30*/  F2I.U32.TRUNC.NTZ R23, R23 ;  /* 0x0000001700177305 */ /* 0x000ee2000020f000 */
[C---:B------:R-:W-:Y:S02]  /*6f40*/  IMAD R7, R5.reuse, UR9, R4 ;  /* 0x0000000905077c24 */ /* 0x040fe4000f8e0204 */
[----:B------:R-:W-:Y:S01]  /*6f50*/  IMAD.WIDE.U32 R4, R5, UR8, R16 ;  /* 0x0000000805047c25 */ /* 0x000fe2000f8e0010 */
[----:B------:R-:W-:Y:S02]  /*6f60*/  ULDC.64 UR8, c[0x0][0x640] ;  /* 0x0001900000087ab9 */ /* 0x000fe40000000a00 */
[----:B------:R-:W-:Y:S01]  /*6f70*/  ISETP.NE.U32.AND P0, PT, RZ, UR8, PT ;  /* 0x00000008ff007c0c */ /* 0x000fe2000bf05070 */
[----:B------:R-:W-:Y:S02]  /*6f80*/  IMAD.IADD R5, R5, 0x1, R7 ;  /* 0x0000000105057824 */ /* 0x000fe400078e0207 */
[----:B-1----:R-:W-:Y:S01]  /*6f90*/  IMAD.MOV R22, RZ, RZ, -R22 ;  /* 0x000000ffff167224 */ /* 0x002fe200078e0a16 */
[----:B------:R-:W-:-:S02]  /*6fa0*/  ISETP.NE.AND.EX P0, PT, RZ, UR9, PT, P0 ;  /* 0x00000009ff007c0c */ /* 0x000fc4000bf05300 */
[----:B------:R-:W-:Y:S01]  /*6fb0*/  SHF.R.U64 R21, R4, UR7, R5 ;  /* 0x0000000704157c19 */ /* 0x000fe20008001205 */
[----:B0-----:R-:W-:Y:S01]  /*6fc0*/  IMAD R15, R6, R22, R15 ;  /* 0x00000016060f7224 */ /* 0x001fe200078e020f */
[----:B------:R-:W-:Y:S01]  /*6fd0*/  SHF.R.U32.HI R4, RZ, UR7, R5 ;  /* 0x00000007ff047c19 */ /* 0x000fe20008011605 */
[----:B------:R-:W-:Y:S01]  /*6fe0*/  ULDC UR7, c[0x0][0x608] ;  /* 0x0001820000077ab9 */ /* 0x000fe20000000800 */
[----:B---3--:R-:W-:Y:S02]  /*6ff0*/  IMAD.MOV R6, RZ, RZ, -R23 ;  /* 0x000000ffff067224 */ /* 0x008fe400078e0a17 */
[--C-:B------:R-:W-:Y:S02]  /*7000*/  SHF.R.U64 R22, R21, UR7, R4.reuse ;  /* 0x0000000715167c19 */ /* 0x100fe40008001204 */
[----:B------:R-:W-:Y:S01]  /*7010*/  SHF.R.U32.HI R5, RZ, UR7, R4 ;  /* 0x00000007ff057c19 */ /* 0x000fe20008011604 */
[----:B------:R-:W-:Y:S01]  /*7020*/  ULDC UR7, c[0x0][0x658] ;  /* 0x0001960000077ab9 */ /* 0x000fe20000000800 */
[----:B--2---:R-:W-:-:S02]  /*7030*/  @P2 IMAD R15, R25, R6, R20 ;  /* 0x00000006190f2224 */ /* 0x004fc400078e0214 */
[--C-:B------:R-:W-:Y:S02]  /*7040*/  SHF.R.U64 R20, R22, UR7, R5.reuse ;  /* 0x0000000716147c19 */ /* 0x100fe40008001205 */
[----:B------:R-:W-:-:S03]  /*7050*/  SHF.R.U32.HI R23, RZ, UR7, R5 ;  /* 0x00000007ff177c19 */ /* 0x000fc60008011605 */
[----:B------:R-:W-:Y:S02]  /*7060*/  IMAD.MOV.U32 R6, RZ, RZ, R20 ;  /* 0x000000ffff067224 */ /* 0x000fe400078e0014 */
[----:B------:R-:W-:Y:S01]  /*7070*/  IMAD.MOV.U32 R5, RZ, RZ, R23 ;  /* 0x000000ffff057224 */ /* 0x000fe200078e0017 */
[----:B------:R-:W-:Y:S06]  /*7080*/  @!P0 BRA `(.L_x_176) ;  /* 0x00000000002c8947 */ /* 0x000fec0003800000 */
        /* <DEDUP_REMOVED lines=9> */
[----:B------:R-:W-:-:S04]  /*7120*/  IMAD.WIDE.U32.X R4, R23, UR9, R4, P1 ;  /* 0x0000000917047c25 */ /* 0x000fc800088e0404 */
[----:B------:R-:W-:-:S07]  /*7130*/  IMAD.MOV.U32 R6, RZ, RZ, R4 ;  /* 0x000000ffff067224 */ /* 0x000fce00078e0004 */
.L_x_176:
[----:B------:R-:W-:Y:S01]  /*7140*/  ULDC UR7, c[0x0][0x648] ;  /* 0x0001920000077ab9 */ /* 0x000fe20000000800 */
[----:B------:R-:W-:Y:S01]  /*7150*/  LOP3.LUT R4, R22, UR6, RZ, 0xc0, !PT ;  /* 0x0000000616047c12 */ /* 0x000fe2000f8ec0ff */
[----:B------:R-:W-:Y:S01]  /*7160*/  ULDC UR8, c[0x0][0x610] ;  /* 0x0001840000087ab9 */ /* 0x000fe20000000800 */
[----:B------:R-:W-:Y:S01]  /*7170*/  SHF.R.U64 R5, R6, UR7, R5 ;  /* 0x0000000706057c19 */ /* 0x000fe20008001205 */
[----:B------:R-:W-:Y:S01]  /*7180*/  ULDC UR7, c[0x0][0x638] ;  /* 0x00018e0000077ab9 */ /* 0x000fe20000000800 */
[----:B------:R-:W-:-:S03]  /*7190*/  LOP3.LUT R21, R21, UR4, RZ, 0xc0, !PT ;  /* 0x0000000415157c12 */ /* 0x000fc6000f8ec0ff */
[----:B------:R-:W-:Y:S02]  /*71a0*/  IMAD.MOV R7, RZ, RZ, -R5 ;  /* 0x000000ffff077224 */ /* 0x000fe400078e0a05 */
[----:B------:R-:W-:Y:S02]  /*71b0*/  IMAD R4, R5, UR5, R4 ;  /* 0x0000000505047c24 */ /* 0x000fe4000f8e0204 */
[----:B------:R-:W-:Y:S01]  /*71c0*/  IMAD R20, R7, UR7, R20 ;  /* 0x0000000707147c24 */ /* 0x000fe2000f8e0214 */
[----:B------:R-:W-:Y:S01]  /*71d0*/  ULDC UR7, c[0x0][0x600] ;  /* 0x0001800000077ab9 */ /* 0x000fe20000000800 */
[----:B------:R-:W-:Y:S02]  /*71e0*/  IMAD R15, R4, UR8, R15 ;  /* 0x00000008040f7c24 */ /* 0x000fe4000f8e020f */
[----:B------:R-:W-:Y:S02]  /*71f0*/  IMAD R20, R20, UR7, R21 ;  /* 0x0000000714147c24 */ /* 0x000fe4000f8e0215 */
[----:B------:R-:W-:-:S02]  /*7200*/  IMAD.MOV.U32 R4, RZ, RZ, 0x1 ;  /* 0x00000001ff047424 */ /* 0x000fc400078e00ff */
[----:B------:R-:W-:Y:S01]  /*7210*/  IMAD.MOV.U32 R7, RZ, RZ, R14 ;  /* 0x000000ffff077224 */ /* 0x000fe200078e000e */
[----:B------:R-:W-:Y:S02]  /*7220*/  SEL R21, R20, R15, !P2 ;  /* 0x0000000f14157207 */ /* 0x000fe40005000000 */
[----:B------:R-:W-:-:S07]  /*7230*/  SEL R20, R15, R20, !P2 ;  /* 0x000000140f147207 */ /* 0x000fce0005000000 */
.L_x_174:
[----:B------:R-:W-:Y:S05]  /*7240*/  BSYNC B1 ;  /* 0x0000000000017941 */ /* 0x000fea0003800000 */
.L_x_173:
[----:B------:R-:W-:-:S13]  /*7250*/  LOP3.LUT P0, RZ, R4, 0xff, RZ, 0xc0, !PT ;  /* 0x000000ff04ff7812 */ /* 0x000fda000780c0ff */
[----:B------:R-:W-:Y:S05]  /*7260*/  @P0 BRA `(.L_x_177) ;  /* 0xfffffff400100947 */ /* 0x000fea000383ffff */
[----:B------:R-:W-:Y:S05]  /*7270*/  BSYNC B0 ;  /* 0x0000000000007941 */ /* 0x000fea0003800000 */
.L_x_166:
[----:B------:R-:W-:-:S03]  /*7280*/  UMOV UR7, 0xffffffff ;  /* 0xffffffff00077882 */ /* 0x000fc60000000000 */
[----:B------:R-:W-:Y:S05]  /*7290*/  BRA.DIV UR7, `(.L_x_178) ;  /* 0x0000000207f07947 */ /* 0x000fea000b800000 */
[----:B------:R-:W-:-:S13]  /*72a0*/  ELECT P6, URZ, PT ;  /* 0x00000000003f782f */ /* 0x000fda00038c0000 */
.L_x_191:
[----:B------:R-:W-:Y:S04]  /*72b0*/  BSSY B0, `(.L_x_179) ;  /* 0x0000022000007945 */ /* 0x000fe80003800000 */
[----:B------:R-:W-:Y:S05]  /*72c0*/  @!P6 BRA `(.L_x_180) ;  /* 0x000000000080e947 */ /* 0x000fea0003800000 */
[----:B------:R-:W-:-:S04]  /*72d0*/  LOP3.LUT R18, R18, 0x2, RZ, 0xfc, !PT ;  /* 0x0000000212127812 */ /* 0x000fc800078efcff */
[----:B------:R-:W-:-:S13]  /*72e0*/  ISETP.NE.AND P0, PT, R18, 0x3, PT ;  /* 0x000000031200780c */ /* 0x000fda0003f05270 */
[----:B------:R-:W-:Y:S05]  /*72f0*/  @!P0 BRA `(.L_x_181) ;  /* 0x0000000000048947 */ /* 0x000fea0003800000 */
[----:B------:R-:W-:Y:S01]  /*7300*/  BPT.TRAP 0x1 ;  /* 0x000000040000795c */ /* 0x000fe20000300000 */
.L_x_181:
[----:B------:R-:W0:Y:S01]  /*7310*/  S2R R5, SR_CgaCtaId ;  /* 0x0000000000057919 */ /* 0x000e220000008800 */
[----:B------:R-:W-:Y:S02]  /*7320*/  MOV R0, 0x400 ;  /* 0x0000040000007802 */ /* 0x000fe40000000f00 */
[----:B------:R-:W-:Y:S02]  /*7330*/  SHF.L.U32 R2, R3, 0x1f, RZ ;  /* 0x0000001f03027819 */ /* 0x000fe400000006ff */
[----:B0-----:R-:W-:-:S05]  /*7340*/  LEA R5, R5, R0, 0x18 ;  /* 0x0000000005057211 */ /* 0x001fca00078ec0ff */
[----:B------:R-:W-:-:S04]  /*7350*/  VIADD R5, R5, 0x18 ;  /* 0x0000001805057836 */ /* 0x000fc80000000000 */
[C---:B------:R-:W-:Y:S02]  /*7360*/  IMAD R7, R8.reuse, 0x8, R5 ;  /* 0x0000000808077824 */ /* 0x040fe400078e0205 */
[----:B------:R-:W-:Y:S02]  /*7370*/  VIADD R8, R8, 0x1 ;  /* 0x0000000108087836 */ /* 0x000fe40000000000 */
[----:B------:R-:W0:Y:S03]  /*7380*/  SYNCS.PHASECHK.TRANS64.TRYWAIT P0, [R7+URZ], R2 ;  /* 0x00000002070075a7 */ /* 0x000e26000800017f */
[----:B------:R-:W-:-:S04]  /*7390*/  ISETP.NE.AND P1, PT, R8, 0x3, PT ;  /* 0x000000030800780c */ /* 0x000fc80003f25270 */
[----:B------:R-:W-:Y:S02]  /*73a0*/  SEL R0, RZ, 0x1, P1 ;  /* 0x00000001ff007807 */ /* 0x000fe40000800000 */
[----:B------:R-:W-:Y:S02]  /*73b0*/  SEL R8, R8, RZ, P1 ;  /* 0x000000ff08087207 */ /* 0x000fe40000800000 */
[----:B------:R-:W-:-:S03]  /*73c0*/  LOP3.LUT R9, R3, R0, RZ, 0x3c, !PT ;  /* 0x0000000003097212 */ /* 0x000fc600078e3cff */
[----:B------:R-:W-:Y:S01]  /*73d0*/  IMAD R4, R8, 0x8, R5 ;  /* 0x0000000808047824 */ /* 0x000fe200078e0205 */
[----:B------:R-:W-:Y:S01]  /*73e0*/  SHF.L.U32 R3, R9, 0x1f, RZ ;  /* 0x0000001f09037819 */ /* 0x000fe200000006ff */
[----:B0-----:R-:W-:Y:S06]  /*73f0*/  @!P0 BRA `(.L_x_182) ;  /* 0x0000000000b88947 */ /* 0x001fec0003800000 */
.L_x_192:
[----:B------:R-:W1:Y:S01]  /*7400*/  SYNCS.PHASECHK.TRANS64.TRYWAIT P0, [R4+URZ], R3 ;  /* 0x00000003040075a7 */ /* 0x000e62000800017f */
[----:B------:R-:W-:-:S05]  /*7410*/  VIADD R0, R8, 0x1 ;  /* 0x0000000108007836 */ /* 0x000fca0000000000 */
[----:B------:R-:W-:-:S04]  /*7420*/  ISETP.NE.AND P1, PT, R0, 0x3, PT ;  /* 0x000000030000780c */ /* 0x000fc80003f25270 */
[----:B0-----:R-:W-:Y:S02]  /*7430*/  SEL R2, RZ, 0x1, P1 ;  /* 0x00000001ff027807 */ /* 0x001fe40000800000 */
[----:B------:R-:W-:Y:S02]  /*7440*/  SEL R0, R0, RZ, P1 ;  /* 0x000000ff00007207 */ /* 0x000fe40000800000 */
[----:B------:R-:W-:Y:S01]  /*7450*/  LOP3.LUT R2, R9, R2, RZ, 0x3c, !PT ;  /* 0x0000000209027212 */ /* 0x000fe200078e3cff */
[----:B-1----:R-:W-:Y:S06]  /*7460*/  @!P0 BRA `(.L_x_183) ;  /* 0x0000000000b08947 */ /* 0x002fec0003800000 */
.L_x_193:
[----:B------:R-:W-:Y:S01]  /*7470*/  IMAD R5, R0, 0x8, R5 ;  /* 0x0000000800057824 */ /* 0x000fe200078e0205 */
[----:B------:R-:W-:-:S07]  /*7480*/  SHF.L.U32 R0, R2, 0x1f, RZ ;  /* 0x0000001f02007819 */ /* 0x000fce00000006ff */
.L_x_184:
[----:B-1----:R1:W2:Y:S02]  /*7490*/  SYNCS.PHASECHK.TRANS64.TRYWAIT P0, [R5+URZ], R0 ;  /* 0x00000000050075a7 */ /* 0x0022a4000800017f */
[----:B--2---:R-:W-:Y:S05]  /*74a0*/  @!P0 NANOSLEEP.SYNCS 0x989680 ;  /* 0x009896800000895d */ /* 0x004fea0003900000 */
[----:B------:R-:W2:Y:S02]  /*74b0*/  @!P0 SYNCS.PHASECHK.TRANS64 P0, [R5+URZ], R0 ;  /* 0x00000000050085a7 */ /* 0x000ea4000800007f */
[----:B--2---:R-:W-:Y:S05]  /*74c0*/  @!P0 BRA `(.L_x_184) ;  /* 0xfffffffc00f08947 */ /* 0x004fea000383ffff */
.L_x_180:
[----:B------:R-:W-:Y:S05]  /*74d0*/  BSYNC B0 ;  /* 0x0000000000007941 */ /* 0x000fea0003800000 */
.L_x_179:
[----:B------:R-:W-:Y:S05]  /*74e0*/  EXIT ;  /* 0x000000000000794d */ /* 0x000fea0003800000 */
.L_x_21:
[----:B-1----:R1:W2:Y:S02]  /*74f0*/  SYNCS.PHASECHK.TRANS64.TRYWAIT P1, [R3+URZ], R0 ;  /* 0x00000000030075a7 */ /* 0x0022a4000802017f */
[----:B--2---:R-:W-:Y:S05]  /*7500*/  @!P1 NANOSLEEP.SYNCS 0x989680 ;  /* 0x009896800000995d */ /* 0x004fea0003900000 */
[----:B------:R-:W2:Y:S02]  /*7510*/  @!P1 SYNCS.PHASECHK.TRANS64 P1, [R3+URZ], R0 ;  /* 0x00000000030095a7 */ /* 0x000ea4000802007f */
[----:B--2---:R-:W-:Y:S05]  /*7520*/  @!P1 BRA `(.L_x_21) ;  /* 0xfffffffc00f09947 */ /* 0x004fea000383ffff */
[----:B------:R-:W-:Y:S05]  /*7530*/  BRA `(.L_x_20) ;  /* 0xffffffa0009c7947 */ /* 0x000fea000383ffff */
.L_x_26:
[----:B-1----:R1:W2:Y:S02]  /*7540*/  SYNCS.PHASECHK.TRANS64.TRYWAIT P1, [R5+URZ], R4 ;  /* 0x00000004050075a7 */ /* 0x0022a4000802017f */
[----:B--2---:R-:W-:Y:S05]  /*7550*/  @!P1 NANOSLEEP.SYNCS 0x989680 ;  /* 0x009896800000995d */ /* 0x004fea0003900000 */
[----:B------:R-:W2:Y:S02]  /*7560*/  @!P1 SYNCS.PHASECHK.TRANS64 P1, [R5+URZ], R4 ;  /* 0x00000004050095a7 */ /* 0x000ea4000802007f */
[----:B--2---:R-:W-:Y:S05]  /*7570*/  @!P1 BRA `(.L_x_26) ;  /* 0xfffffffc00f09947 */ /* 0x004fea000383ffff */
[----:B------:R-:W-:Y:S05]  /*7580*/  BRA `(.L_x_25) ;  /* 0xffffffa400e87947 */ /* 0x000fea000383ffff */
.L_x_167:
[----:B------:R-:W-:Y:S01]  /*7590*/  BSSY B1, `(.L_x_185) ;  /* 0x0000006000017945 */ /* 0x000fe20003800000 */
[----:B------:R-:W-:-:S07]  /*75a0*/  IMAD.MOV.U32 R15, RZ, RZ, -0x1 ;  /* 0xffffffffff0f7424 */ /* 0x000fce00078e00ff */
[----:B------:R-:W-:Y:S05]  /*75b0*/  WARPSYNC.COLLECTIVE R15, `(.L_x_186) ;  /* 0x000000000f0c7348 */ /* 0x000fea0003c00000 */
[----:B------:R-:W-:Y:S02]  /*75c0*/  ELECT P6, UR62, PT ;  /* 0x00000000003e782f */ /* 0x000fe400038c0000 */
[----:B------:R-:W-:Y:S01]  /*75d0*/  MOV R14, UR62 ;  /* 0x0000003e000e7c02 */ /* 0x000fe20008000f00 */
[----:B------:R-:W-:Y:S10]  /*75e0*/  ENDCOLLECTIVE ;  /* 0x000000000000791b */ /* 0x000ff40003800000 */
.L_x_186:
[----:B------:R-:W-:Y:S05]  /*75f0*/  BSYNC B1 ;  /* 0x0000000000017941 */ /* 0x000fea0003800000 */
.L_x_185:
[----:B------:R-:W-:Y:S05]  /*7600*/  BRA `(.L_x_187) ;  /* 0xfffffff000347947 */ /* 0x000fea000383ffff */
.L_x_170:
[----:B-1----:R1:W2:Y:S02]  /*7610*/  SYNCS.PHASECHK.TRANS64.TRYWAIT P0, [R23+URZ+0x18], R14 ;  /* 0x0000180e170075a7 */ /* 0x0022a4000800017f */
[----:B--2---:R-:W-:Y:S05]  /*7620*/  @!P0 NANOSLEEP.SYNCS 0x989680 ;  /* 0x009896800000895d */ /* 0x004fea0003900000 */
[----:B------:R-:W2:Y:S02]  /*7630*/  @!P0 SYNCS.PHASECHK.TRANS64 P0, [R23+URZ+0x18], R14 ;  /* 0x0000180e170085a7 */ /* 0x000ea4000800007f */
[----:B--2---:R-:W-:Y:S05]  /*7640*/  @!P0 BRA `(.L_x_170) ;  /* 0xfffffffc00f08947 */ /* 0x004fea000383ffff */
[----:B------:R-:W-:Y:S05]  /*7650*/  BRA `(.L_x_188) ;  /* 0xfffffff0006c7947 */ /* 0x000fea000383ffff */
.L_x_178:
[----:B------:R-:W-:Y:S01]  /*7660*/  BSSY B0, `(.L_x_189) ;  /* 0x0000006000007945 */ /* 0x000fe20003800000 */
[----:B------:R-:W-:-:S07]  /*7670*/  IMAD.MOV.U32 R15, RZ, RZ, -0x1 ;  /* 0xffffffffff0f7424 */ /* 0x000fce00078e00ff */
[----:B------:R-:W-:Y:S05]  /*7680*/  WARPSYNC.COLLECTIVE R15, `(.L_x_190) ;  /* 0x000000000f0c7348 */ /* 0x000fea0003c00000 */
[----:B------:R-:W-:Y:S02]  /*7690*/  ELECT P6, UR62, PT ;  /* 0x00000000003e782f */ /* 0x000fe400038c0000 */
[----:B------:R-:W-:Y:S01]  /*76a0*/  MOV R14, UR62 ;  /* 0x0000003e000e7c02 */ /* 0x000fe20008000f00 */
[----:B------:R-:W-:Y:S10]  /*76b0*/  ENDCOLLECTIVE ;  /* 0x000000000000791b */ /* 0x000ff40003800000 */
.L_x_190:
[----:B------:R-:W-:Y:S05]  /*76c0*/  BSYNC B0 ;  /* 0x0000000000007941 */ /* 0x000fea0003800000 */
.L_x_189:
[----:B------:R-:W-:Y:S05]  /*76d0*/  BRA `(.L_x_191) ;  /* 0xfffffff800f47947 */ /* 0x000fea000383ffff */
.L_x_182:
[----:B0-----:R0:W1:Y:S02]  /*76e0*/  SYNCS.PHASECHK.TRANS64.TRYWAIT P0, [R7+URZ], R2 ;  /* 0x00000002070075a7 */ /* 0x001064000800017f */
[----:B-1----:R-:W-:Y:S05]  /*76f0*/  @!P0 NANOSLEEP.SYNCS 0x989680 ;  /* 0x009896800000895d */ /* 0x002fea0003900000 */
[----:B------:R-:W1:Y:S02]  /*7700*/  @!P0 SYNCS.PHASECHK.TRANS64 P0, [R7+URZ], R2 ;  /* 0x00000002070085a7 */ /* 0x000e64000800007f */
[----:B-1----:R-:W-:Y:S05]  /*7710*/  @!P0 BRA `(.L_x_182) ;  /* 0xfffffffc00f08947 */ /* 0x002fea000383ffff */
[----:B------:R-:W-:Y:S05]  /*7720*/  BRA `(.L_x_192) ;  /* 0xfffffffc00347947 */ /* 0x000fea000383ffff */
.L_x_183:
[----:B0-----:R0:W1:Y:S02]  /*7730*/  SYNCS.PHASECHK.TRANS64.TRYWAIT P0, [R4+URZ], R3 ;  /* 0x00000003040075a7 */ /* 0x001064000800017f */
[----:B-1----:R-:W-:Y:S05]  /*7740*/  @!P0 NANOSLEEP.SYNCS 0x989680 ;  /* 0x009896800000895d */ /* 0x002fea0003900000 */
[----:B------:R-:W1:Y:S02]  /*7750*/  @!P0 SYNCS.PHASECHK.TRANS64 P0, [R4+URZ], R3 ;  /* 0x00000003040085a7 */ /* 0x000e64000800007f */
[----:B-1----:R-:W-:Y:S05]  /*7760*/  @!P0 BRA `(.L_x_183) ;  /* 0xfffffffc00f08947 */ /* 0x002fea000383ffff */
[----:B------:R-:W-:Y:S05]  /*7770*/  BRA `(.L_x_193) ;  /* 0xfffffffc003c7947 */ /* 0x000fea000383ffff */
.L_x_194:
[----:B------:R-:W-:-:S00]  /*7780*/  BRA `(.L_x_194) ;  /* 0xfffffffc00fc7947 */ /* 0x000fc0000383ffff */
[----:B------:R-:W-:-:S00]  /*7790*/  NOP ;  /* 0x0000000000007918 */ /* 0x000fc00000000000 */
        /* <DEDUP_REMOVED lines=14> */
.L_x_195:


//--------------------- .nv.global.init           --------------------------
	.section	.nv.global.init,"aw",@progbits
.nv.global.init:
	.type		$str$22,@object
	.size		$str$22,($str$23 - $str$22)
$str$22:
        /*0000*/ 	.byte	0x6b, 0x5f, 0x74, 0x69, 0x6c, 0x65, 0x5f, 0x63, 0x6f, 0x75, 0x6e, 0x74, 0x20, 0x3e, 0x3d, 0x20
        /*0010*/ 	.byte	0x31, 0x00
	.type		$str$23,@object
	.size		$str$23,(__unnamed_1 - $str$23)
$str$23:
        /*0012*/ 	.byte	0x2f, 0x74, 0x6d, 0x70, 0x2f, 0x63, 0x75, 0x74, 0x6c, 0x61, 0x73, 0x73, 0x5f, 0x73, 0x77, 0x65
        /*0022*/ 	.byte	0x65, 0x70, 0x5f, 0x73, 0x72, 0x63, 0x2f, 0x69, 0x6e, 0x63, 0x6c, 0x75, 0x64, 0x65, 0x2f, 0x63
        /*0032*/ 	.byte	0x75, 0x74, 0x6c, 0x61, 0x73, 0x73, 0x2f, 0x67, 0x65, 0x6d, 0x6d, 0x2f, 0x63, 0x6f, 0x6c, 0x6c
        /*0042*/ 	.byte	0x65, 0x63, 0x74, 0x69, 0x76, 0x65, 0x2f, 0x73, 0x6d, 0x39, 0x30, 0x5f, 0x6d, 0x6d, 0x61, 0x5f
        /*0052*/ 	.byte	0x74, 0x6d, 0x61, 0x5f, 0x67, 0x6d, 0x6d, 0x61, 0x5f, 0x73, 0x73, 0x5f, 0x77, 0x61, 0x72, 0x70
        /*0062*/ 	.byte	0x73, 0x70, 0x65, 0x63, 0x69, 0x61, 0x6c, 0x69, 0x7a, 0x65, 0x64, 0x2e, 0x68, 0x70, 0x70, 0x00
	.type		__unnamed_1,@object
	.size		__unnamed_1,(.L_0 - __unnamed_1)
__unnamed_1:
        /*0072*/ 	.byte	0x76, 0x6f, 0x69, 0x64, 0x20, 0x63, 0x75, 0x74, 0x6c, 0x61, 0x73, 0x73, 0x3a, 0x3a, 0x67, 0x65
        /* <DEDUP_REMOVED lines=175> */
        /*0b72*/ 	.byte	0x65, 0x3a, 0x3a, 0x69, 0x64, 0x65, 0x6e, 0x74, 0x69, 0x74, 0x79, 0x5d, 0x00
.L_0:


//--------------------- .nv.shared._ZN7cutlass13device_kernelINS_4gemm6kernel13GemmUniversalIN4cute5tupleIJiiiiEEENS1_10collective13CollectiveMmaINS1_34MainloopSm90TmaGmmaWarpSpecializedILi3ENS5_IJNS4_1CILi4EEENSA_ILi1EEESC_EEENS1_35KernelTmaWarpSpecializedCooperativeEEENS5_IJNSA_ILi128EEESG_NSA_ILi64EEEEEEfNS5_IJlSC_lEEEfSJ_NS4_8TiledMMAINS4_8MMA_AtomIJNS4_4SM904GMMA30MMA_64x128x8_F32TF32TF32_SS_TNILNSN_7ScaleInE1ELSP_1EEEEEENS4_6LayoutINS5_IJNSA_ILi2EEESC_SC_EEENS5_IJSC_NSA_ILi0EEESV_EEEEENS5_IJNS4_10UnderscoreESY_SY_EEEEENS4_13SM90_TMA_LOADENS4_14ComposedLayoutINS4_7SwizzleILi3ELi4ELi3EEENS4_18smem_ptr_flag_bitsILi32EEENSS_INS5_IJNSA_ILi8EEENSA_ILi32EEEEEENS5_IJS18_SC_EEEEEEEvNS4_8identityENS4_23SM90_TMA_LOAD_MULTICASTES1C_vS1D_EENS_8epilogue10collective6detail29Sm90TmaWarpSpecializedAdapterINS1H_15DefaultEpilogueIfSJ_SJ_NS1G_6thread17LinearCombinationIfLi1EffLNS1L_9ScaleType4KindE0ELNS_15FloatRoundStyleE2EfEENS1_15EpilogueDefaultEEEEEvvEEEEvNT_6ParamsE --------------------------
	.section	.nv.shared._ZN7cutlass13device_kernelINS_4gemm6kernel13GemmUniversalIN4cute5tupleIJiiiiEEENS1_10collective13CollectiveMmaINS1_34MainloopSm90TmaGmmaWarpSpecializedILi3ENS5_IJNS4_1CILi4EEENSA_ILi1EEESC_EEENS1_35KernelTmaWarpSpecializedCooperativeEEENS5_IJNSA_ILi128EEESG_NSA_ILi64EEEEEEfNS5_IJlSC_lEEEfSJ_NS4_8TiledMMAINS4_8MMA_AtomIJNS4_4SM904GMMA30MMA_64x128x8_F32TF32TF32_SS_TNILNSN_7ScaleInE1ELSP_1EEEEEENS4_6LayoutINS5_IJNSA_ILi2EEESC_SC_EEENS5_IJSC_NSA_ILi0EEESV_EEEEENS5_IJNS4_10UnderscoreESY_SY_EEEEENS4_13SM90_TMA_LOADENS4_14ComposedLayoutINS4_7SwizzleILi3ELi4ELi3EEENS4_18smem_ptr_flag_bitsILi32EEENSS_INS5_IJNSA_ILi8EEENSA_ILi32EEEEEENS5_IJS18_SC_EEEEEEEvNS4_8identityENS4_23SM90_TMA_LOAD_MULTICASTES1C_vS1D_EENS_8epilogue10collective6detail29Sm90TmaWarpSpecializedAdapterINS1H_15DefaultEpilogueIfSJ_SJ_NS1G_6thread17LinearCombinationIfLi1EffLNS1L_9ScaleType4KindE0ELNS_15FloatRoundStyleE2EfEENS1_15EpilogueDefaultEEEEEvvEEEEvNT_6ParamsE,"aw",@nobits
	.sectionflags	@""
	.align	16
	.zero		1024


//--------------------- .nv.shared.reserved.0     --------------------------
	.section	.nv.shared.reserved.0,"aw",@nobits
	.weak		__nv_reservedSMEM_offset_0_alias
	.size		__nv_reservedSMEM_offset_0_alias, 0, 0
	.other		__nv_reservedSMEM_offset_0_alias,@"STO_CUDA_RESERVED_SHARED STV_DEFAULT"
__nv_reservedSMEM_offset_0_alias:
	.zero		0


//--------------------- .nv.global                --------------------------
	.section	.nv.global,"aw",@nobits
.nv.global:
	.type		_ZN40_INTERNAL_a23dde2d_4_k_cu_7dd536d8_224114cute1_E,@object
	.size		_ZN40_INTERNAL_a23dde2d_4_k_cu_7dd536d8_224114cute1_E,(_ZN40_INTERNAL_a23dde2d_4_k_cu_7dd536d8_224114cuda3std3__45__cpo6cbeginE - _ZN40_INTERNAL_a23dde2d_4_k_cu_7dd536d8_224114cute1_E)
_ZN40_INTERNAL_a23dde2d_4_k_cu_7dd536d8_224114cute1_E:
	.zero		1
	.type		_ZN40_INTERNAL_a23dde2d_4_k_cu_7dd536d8_224114cuda3std3__45__cpo6cbeginE,@object
	.size		_ZN40_INTERNAL_a23dde2d_4_k_cu_7dd536d8_224114cuda3std3__45__cpo6cbeginE,(_ZN40_INTERNAL_a23dde2d_4_k_cu_7dd536d8_224114cuda3std3__48in_placeE - _ZN40_INTERNAL_a23dde2d_4_k_cu_7dd536d8_224114cuda3std3__45__cpo6cbeginE)
_ZN40_INTERNAL_a23dde2d_4_k_cu_7dd536d8_224114cuda3std3__45__cpo6cbeginE:
	.zero		1
	.type		_ZN40_INTERNAL_a23dde2d_4_k_cu_7dd536d8_224114cuda3std3__48in_placeE,@object
	.size		_ZN40_INTERNAL_a23dde2d_4_k_cu_7dd536d8_224114cuda3std3__48in_placeE,(_ZN40_INTERNAL_a23dde2d_4_k_cu_7dd536d8_224114cuda3std6ranges3__45__cpo9iter_moveE - _ZN40_INTERNAL_a23dde2d_4_k_cu_7dd536d8_224114cuda3std3__48in_placeE)
_ZN40_INTERNAL_a23dde2d_4_k_cu_7dd536d8_224114cuda3std3__48in_placeE:
	.zero		1
	.type		_ZN40_INTERNAL_a23dde2d_4_k_cu_7dd536d8_224114cuda3std6ranges3__45__cpo9iter_moveE,@object
	.size		_ZN40_INTERNAL_a23dde2d_4_k_cu_7dd536d8_224114cuda3std6ranges3__45__cpo9iter_moveE,(_ZN40_INTERNAL_a23dde2d_4_k_cu_7dd536d8_224114cuda3std3__45__cpo5beginE - _ZN40_INTERNAL_a23dde2d_4_k_cu_7dd536d8_224114cuda3std6ranges3__45__cpo9iter_moveE)
_ZN40_INTERNAL_a23dde2d_4_k_cu_7dd536d8_224114cuda3std6ranges3__45__cpo9iter_moveE:
	.zero		1
	.type		_ZN40_INTERNAL_a23dde2d_4_k_cu_7dd536d8_224114cuda3std3__45__cpo5beginE,@object
	.size		_ZN40_INTERNAL_a23dde2d_4_k_cu_7dd536d8_224114cuda3std3__45__cpo5beginE,(_ZN40_INTERNAL_a23dde2d_4_k_cu_7dd536d8_224114cuda3std3__442_GLOBAL__N__a23dde2d_4_k_cu_7dd536d8_224116ignoreE - _ZN40_INTERNAL_a23dde2d_4_k_cu_7dd536d8_224114cuda3std3__45__cpo5beginE)
_ZN40_INTERNAL_a23dde2d_4_k_cu_7dd536d8_224114cuda3std3__45__cpo5beginE:
	.zero		1
	.type		_ZN40_INTERNAL_a23dde2d_4_k_cu_7dd536d8_224114cuda3std3__442_GLOBAL__N__a23dde2d_4_k_cu_7dd536d8_224116ignoreE,@object
	.size		_ZN40_INTERNAL_a23dde2d_4_k_cu_7dd536d8_224114cuda3std3__442_GLOBAL__N__a23dde2d_4_k_cu_7dd536d8_224116ignoreE,(_ZN40_INTERNAL_a23dde2d_4_k_cu_7dd536d8_224114cute7productE - _ZN40_INTERNAL_a23dde2d_4_k_cu_7dd536d8_224114cuda3std3__442_GLOBAL__N__a23dde2d_4_k_cu_7dd536d8_224116ignoreE)
_ZN40_INTERNAL_a23dde2d_4_k_cu_7dd536d8_224114cuda3std3__442_GLOBAL__N__a23dde2d_4_k_cu_7dd536d8_224116ignoreE:
	.zero		1
	.type		_ZN40_INTERNAL_a23dde2d_4_k_cu_7dd536d8_224114cute7productE,@object
	.size		_ZN40_INTERNAL_a23dde2d_4_k_cu_7dd536d8_224114cute7productE,(_ZN40_INTERNAL_a23dde2d_4_k_cu_7dd536d8_224114cuda3std3__45__cpo3endE - _ZN40_INTERNAL_a23dde2d_4_k_cu_7dd536d8_224114cute7productE)
_ZN40_INTERNAL_a23dde2d_4_k_cu_7dd536d8_224114cute7productE:
	.zero		1
	.type		_ZN40_INTERNAL_a23dde2d_4_k_cu_7dd536d8_224114cuda3std3__45__cpo3endE,@object
	.size		_ZN40_INTERNAL_a23dde2d_4_k_cu_7dd536d8_224114cuda3std3__45__cpo3endE,(_ZN40_INTERNAL_a23dde2d_4_k_cu_7dd536d8_224114cuda3std3__419piecewise_constructE - _ZN40_INTERNAL_a23dde2d_4_k_cu_7dd536d8_224114cuda3std3__45__cpo3endE)
_ZN40_INTERNAL_a23dde2d_4_k_cu_7dd536d8_224114cuda3std3__45__cpo3endE:
	.zero		1
	.type		_ZN40_INTERNAL_a23dde2d_4_k_cu_7dd536d8_224114cuda3std3__419piecewise_constructE,@object
	.size		_ZN40_INTERNAL_a23dde2d_4_k_cu_7dd536d8_224114cuda3std3__419piecewise_constructE,(_ZN40_INTERNAL_a23dde2d_4_k_cu_7dd536d8_224114cuda3std3__45__cpo4cendE - _ZN40_INTERNAL_a23dde2d_4_k_cu_7dd536d8_224114cuda3std3__419piecewise_constructE)
_ZN40_INTERNAL_a23dde2d_4_k_cu_7dd536d8_224114cuda3std3__419piecewise_constructE:
	.zero		1
	.type		_ZN40_INTERNAL_a23dde2d_4_k_cu_7dd536d8_224114cuda3std3__45__cpo4cendE,@object
	.size		_ZN40_INTERNAL_a23dde2d_4_k_cu_7dd536d8_224114cuda3std3__45__cpo4cendE,(_ZN40_INTERNAL_a23dde2d_4_k_cu_7dd536d8_224114cuda3std6ranges3__45__cpo4swapE - _ZN40_INTERNAL_a23dde2d_4_k_cu_7dd536d8_224114cuda3std3__45__cpo4cendE)
_ZN40_INTERNAL_a23dde2d_4_k_cu_7dd536d8_224114cuda3std3__45__cpo4cendE:
	.zero		1
	.type		_ZN40_INTERNAL_a23dde2d_4_k_cu_7dd536d8_224114cuda3std6ranges3__45__cpo4swapE,@object
	.size		_ZN40_INTERNAL_a23dde2d_4_k_cu_7dd536d8_224114cuda3std6ranges3__45__cpo4swapE,(.L_8 - _ZN40_INTERNAL_a23dde2d_4_k_cu_7dd536d8_224114cuda3std6ranges3__45__cpo4swapE)
_ZN40_INTERNAL_a23dde2d_4_k_cu_7dd536d8_224114cuda3std6ranges3__45__cpo4swapE:
	.zero		1
.L_8:


//--------------------- .nv.constant0._ZN7cutlass13device_kernelINS_4gemm6kernel13GemmUniversalIN4cute5tupleIJiiiiEEENS1_10collective13CollectiveMmaINS1_34MainloopSm90TmaGmmaWarpSpecializedILi3ENS5_IJNS4_1CILi4EEENSA_ILi1EEESC_EEENS1_35KernelTmaWarpSpecializedCooperativeEEENS5_IJNSA_ILi128EEESG_NSA_ILi64EEEEEEfNS5_IJlSC_lEEEfSJ_NS4_8TiledMMAINS4_8MMA_AtomIJNS4_4SM904GMMA30MMA_64x128x8_F32TF32TF32_SS_TNILNSN_7ScaleInE1ELSP_1EEEEEENS4_6LayoutINS5_IJNSA_ILi2EEESC_SC_EEENS5_IJSC_NSA_ILi0EEESV_EEEEENS5_IJNS4_10UnderscoreESY_SY_EEEEENS4_13SM90_TMA_LOADENS4_14ComposedLayoutINS4_7SwizzleILi3ELi4ELi3EEENS4_18smem_ptr_flag_bitsILi32EEENSS_INS5_IJNSA_ILi8EEENSA_ILi32EEEEEENS5_IJS18_SC_EEEEEEEvNS4_8identityENS4_23SM90_TMA_LOAD_MULTICASTES1C_vS1D_EENS_8epilogue10collective6detail29Sm90TmaWarpSpecializedAdapterINS1H_15DefaultEpilogueIfSJ_SJ_NS1G_6thread17LinearCombinationIfLi1EffLNS1L_9ScaleType4KindE0ELNS_15FloatRoundStyleE2EfEENS1_15EpilogueDefaultEEEEEvvEEEEvNT_6ParamsE --------------------------
	.section	.nv.constant0._ZN7cutlass13device_kernelINS_4gemm6kernel13GemmUniversalIN4cute5tupleIJiiiiEEENS1_10collective13CollectiveMmaINS1_34MainloopSm90TmaGmmaWarpSpecializedILi3ENS5_IJNS4_1CILi4EEENSA_ILi1EEESC_EEENS1_35KernelTmaWarpSpecializedCooperativeEEENS5_IJNSA_ILi128EEESG_NSA_ILi64EEEEEEfNS5_IJlSC_lEEEfSJ_NS4_8TiledMMAINS4_8MMA_AtomIJNS4_4SM904GMMA30MMA_64x128x8_F32TF32TF32_SS_TNILNSN_7ScaleInE1ELSP_1EEEEEENS4_6LayoutINS5_IJNSA_ILi2EEESC_SC_EEENS5_IJSC_NSA_ILi0EEESV_EEEEENS5_IJNS4_10UnderscoreESY_SY_EEEEENS4_13SM90_TMA_LOADENS4_14ComposedLayoutINS4_7SwizzleILi3ELi4ELi3EEENS4_18smem_ptr_flag_bitsILi32EEENSS_INS5_IJNSA_ILi8EEENSA_ILi32EEEEEENS5_IJS18_SC_EEEEEEEvNS4_8identityENS4_23SM90_TMA_LOAD_MULTICASTES1C_vS1D_EENS_8epilogue10collective6detail29Sm90TmaWarpSpecializedAdapterINS1H_15DefaultEpilogueIfSJ_SJ_NS1G_6thread17LinearCombinationIfLi1EffLNS1L_9ScaleType4KindE0ELNS_15FloatRoundStyleE2EfEENS1_15EpilogueDefaultEEEEEvvEEEEvNT_6ParamsE,"a",@progbits
	.sectionflags	@""
	.align	4
.nv.constant0._ZN7cutlass13device_kernelINS_4gemm6kernel13GemmUniversalIN4cute5tupleIJiiiiEEENS1_10collective13CollectiveMmaINS1_34MainloopSm90TmaGmmaWarpSpecializedILi3ENS5_IJNS4_1CILi4EEENSA_ILi1EEESC_EEENS1_35KernelTmaWarpSpecializedCooperativeEEENS5_IJNSA_ILi128EEESG_NSA_ILi64EEEEEEfNS5_IJlSC_lEEEfSJ_NS4_8TiledMMAINS4_8MMA_AtomIJNS4_4SM904GMMA30MMA_64x128x8_F32TF32TF32_SS_TNILNSN_7ScaleInE1ELSP_1EEEEEENS4_6LayoutINS5_IJNSA_ILi2EEESC_SC_EEENS5_IJSC_NSA_ILi0EEESV_EEEEENS5_IJNS4_10UnderscoreESY_SY_EEEEENS4_13SM90_TMA_LOADENS4_14ComposedLayoutINS4_7SwizzleILi3ELi4ELi3EEENS4_18smem_ptr_flag_bitsILi32EEENSS_INS5_IJNSA_ILi8EEENSA_ILi32EEEEEENS5_IJS18_SC_EEEEEEEvNS4_8identityENS4_23SM90_TMA_LOAD_MULTICASTES1C_vS1D_EENS_8epilogue10collective6detail29Sm90TmaWarpSpecializedAdapterINS1H_15DefaultEpilogueIfSJ_SJ_NS1G_6thread17LinearCombinationIfLi1EffLNS1L_9ScaleType4KindE0ELNS_15FloatRoundStyleE2EfEENS1_15EpilogueDefaultEEEEEvvEEEEvNT_6ParamsE:
	.zero		1664


//--------------------- SYMBOLS --------------------------

	.type		.nv.reservedSmem.offset0,@object
	.size		.nv.reservedSmem.offset0,0x4
	.type		__assertfail,@function
